	.target	sm_100a

	.elftype	@"ET_EXEC"


//--------------------- .note.nv.tkinfo           --------------------------
	.section	.note.nv.tkinfo,"",@"SHT_NOTE"
	.sectionflags	@"SHF_NOTE_NV_TKINFO"
	.tkinfo
        /*0018*/ 	.word	0x00000002
        /*0030*/ 	.string	""
        /*0030*/ 	.string	"ptxas"
        /*0030*/ 	.string	"Cuda compilation tools, release 13.0, V13.0.88"
        /*0030*/ 	.string	"Build cuda_13.0.r13.0/compiler.36424714_0"
        /*0030*/ 	.string	"-arch sm_100a -m 64 "



//--------------------- .note.nv.cuinfo           --------------------------
	.section	.note.nv.cuinfo,"",@"SHT_NOTE"
	.sectionflags	@"SHF_NOTE_NV_CUINFO"
        /*0018*/ 	.short	0x0002
        /*001a*/ 	.short	0x0064
        /*001c*/ 	.short	0x0082
	.zero		2


//--------------------- .nv.info                  --------------------------
	.section	.nv.info,"",@"SHT_CUDA_INFO"
	.align	4


	//----- nvinfo : EIATTR_REGCOUNT
	.align		4
        /*0000*/ 	.byte	0x04, 0x2f
        /*0002*/ 	.short	(.L_19 - .L_18)
	.align		4
.L_18:
        /*0004*/ 	.word	index@(_ZN7cutlass13device_kernelINS_4gemm6kernel13GemmUniversalIN4cute5tupleIJiiiiEEENS1_10collective13CollectiveMmaINS1_35MainloopSm100TmaUmmaWarpSpecializedILi3ELi2ELi4ENS5_IJNS4_1CILi2EEENSA_ILi1EEESC_EEEEENS5_IJNSA_ILi256EEENSA_ILi128EEENSA_ILi32EEEEEENS_12float_e5m2_tENS5_IJlSC_lEEESJ_SK_NS4_8TiledMMAINS4_8MMA_AtomIJNS4_10MMA_TraitsINS4_25SM100_MMA_F8F6F4_2x1SM_SSEJSJ_SJ_fSF_SG_NS4_17integral_constantINS4_4UMMA5MajorELSR_0EEESS_NSP_INSQ_7ScaleInELST_0EEESU_EEEEEENS4_6LayoutINS5_IJSC_SC_SC_EEENS5_IJNSA_ILi0EEESZ_SZ_EEEEENS5_IJNS4_10UnderscoreES12_S12_EEEEENS4_18SM100_TMA_2SM_LOADENS4_14ComposedLayoutINS4_7SwizzleILi1ELi4ELi3EEENS4_18smem_ptr_flag_bitsILi8EEENSX_INS5_IJNSA_ILi8EEESH_EEENS5_IJSH_SC_EEEEEEEvNS4_8identityES15_S1F_vS1G_EENS_8epilogue10collective18CollectiveEpilogueINS1I_23Sm100TmaWarpSpecializedILi2ELi2ELi64ELb0ELb0EEEJNS5_IJSG_SG_SH_EEENS5_IJNSX_ISG_SC_EENSX_INSA_ILi64EEESC_EEEEESJ_SK_SJ_SK_NS1I_6fusion15FusionCallbacksIS1M_NS1S_17LinearCombinationISJ_fSJ_fLNS_15FloatRoundStyleE2EEES1N_S1R_JEEENS4_5SM1004TMEM4LOAD26SM100_TMEM_LOAD_32dp32b64xENS4_13SM90_TMA_LOADENS16_INS17_ILi2ELi4ELi3EEES1A_NSX_INS5_IJS1B_S1P_EEENS5_IJS1P_SC_EEEEEEENS4_39AutoVectorizingCopyWithAssumedAlignmentILi128EEENS4_14SM90_TMA_STOREES27_S29_S29_EEEvvEEEEvNT_6ParamsE)
        /*0008*/ 	.word	0x000000de


	//----- nvinfo : EIATTR_FRAME_SIZE
	.align		4
.L_19:
        /*000c*/ 	.byte	0x04, 0x11
        /*000e*/ 	.short	(.L_21 - .L_20)
	.align		4
.L_20:
        /*0010*/ 	.word	index@($__internal_2_$__cuda_sm10x_tcgen05_guardrail_trap_unallocated_columns_being_dealloced)
        /*0014*/ 	.word	0x00000000


	//----- nvinfo : EIATTR_FRAME_SIZE
	.align		4
.L_21:
        /*0018*/ 	.byte	0x04, 0x11
        /*001a*/ 	.short	(.L_23 - .L_22)
	.align		4
.L_22:
        /*001c*/ 	.word	index@($__internal_1_$__cuda_sm10x_tcgen05_guardrail_trap_phase_invalid_during_alloc)
        /*0020*/ 	.word	0x00000000


	//----- nvinfo : EIATTR_FRAME_SIZE
	.align		4
.L_23:
        /*0024*/ 	.byte	0x04, 0x11
        /*0026*/ 	.short	(.L_25 - .L_24)
	.align		4
.L_24:
        /*0028*/ 	.word	index@($__internal_0_$__cuda_sm10x_tcgen05_guardrail_trap_col_being_dealloced_not_returned_by_alloc)
        /*002c*/ 	.word	0x00000000


	//----- nvinfo : EIATTR_FRAME_SIZE
	.align		4
.L_25:
        /*0030*/ 	.byte	0x04, 0x11
        /*0032*/ 	.short	(.L_27 - .L_26)
	.align		4
.L_26:
        /*0034*/ 	.word	index@(_ZN7cutlass13device_kernelINS_4gemm6kernel13GemmUniversalIN4cute5tupleIJiiiiEEENS1_10collective13CollectiveMmaINS1_35MainloopSm100TmaUmmaWarpSpecializedILi3ELi2ELi4ENS5_IJNS4_1CILi2EEENSA_ILi1EEESC_EEEEENS5_IJNSA_ILi256EEENSA_ILi128EEENSA_ILi32EEEEEENS_12float_e5m2_tENS5_IJlSC_lEEESJ_SK_NS4_8TiledMMAINS4_8MMA_AtomIJNS4_10MMA_TraitsINS4_25SM100_MMA_F8F6F4_2x1SM_SSEJSJ_SJ_fSF_SG_NS4_17integral_constantINS4_4UMMA5MajorELSR_0EEESS_NSP_INSQ_7ScaleInELST_0EEESU_EEEEEENS4_6LayoutINS5_IJSC_SC_SC_EEENS5_IJNSA_ILi0EEESZ_SZ_EEEEENS5_IJNS4_10UnderscoreES12_S12_EEEEENS4_18SM100_TMA_2SM_LOADENS4_14ComposedLayoutINS4_7SwizzleILi1ELi4ELi3EEENS4_18smem_ptr_flag_bitsILi8EEENSX_INS5_IJNSA_ILi8EEESH_EEENS5_IJSH_SC_EEEEEEEvNS4_8identityES15_S1F_vS1G_EENS_8epilogue10collective18CollectiveEpilogueINS1I_23Sm100TmaWarpSpecializedILi2ELi2ELi64ELb0ELb0EEEJNS5_IJSG_SG_SH_EEENS5_IJNSX_ISG_SC_EENSX_INSA_ILi64EEESC_EEEEESJ_SK_SJ_SK_NS1I_6fusion15FusionCallbacksIS1M_NS1S_17LinearCombinationISJ_fSJ_fLNS_15FloatRoundStyleE2EEES1N_S1R_JEEENS4_5SM1004TMEM4LOAD26SM100_TMEM_LOAD_32dp32b64xENS4_13SM90_TMA_LOADENS16_INS17_ILi2ELi4ELi3EEES1A_NSX_INS5_IJS1B_S1P_EEENS5_IJS1P_SC_EEEEEEENS4_39AutoVectorizingCopyWithAssumedAlignmentILi128EEENS4_14SM90_TMA_STOREES27_S29_S29_EEEvvEEEEvNT_6ParamsE)
        /*0038*/ 	.word	0x00000000


	//----- nvinfo : EIATTR_MIN_STACK_SIZE
	.align		4
.L_27:
        /*003c*/ 	.byte	0x04, 0x12
        /*003e*/ 	.short	(.L_29 - .L_28)
	.align		4
.L_28:
        /*0040*/ 	.word	index@(_ZN7cutlass13device_kernelINS_4gemm6kernel13GemmUniversalIN4cute5tupleIJiiiiEEENS1_10collective13CollectiveMmaINS1_35MainloopSm100TmaUmmaWarpSpecializedILi3ELi2ELi4ENS5_IJNS4_1CILi2EEENSA_ILi1EEESC_EEEEENS5_IJNSA_ILi256EEENSA_ILi128EEENSA_ILi32EEEEEENS_12float_e5m2_tENS5_IJlSC_lEEESJ_SK_NS4_8TiledMMAINS4_8MMA_AtomIJNS4_10MMA_TraitsINS4_25SM100_MMA_F8F6F4_2x1SM_SSEJSJ_SJ_fSF_SG_NS4_17integral_constantINS4_4UMMA5MajorELSR_0EEESS_NSP_INSQ_7ScaleInELST_0EEESU_EEEEEENS4_6LayoutINS5_IJSC_SC_SC_EEENS5_IJNSA_ILi0EEESZ_SZ_EEEEENS5_IJNS4_10UnderscoreES12_S12_EEEEENS4_18SM100_TMA_2SM_LOADENS4_14ComposedLayoutINS4_7SwizzleILi1ELi4ELi3EEENS4_18smem_ptr_flag_bitsILi8EEENSX_INS5_IJNSA_ILi8EEESH_EEENS5_IJSH_SC_EEEEEEEvNS4_8identityES15_S1F_vS1G_EENS_8epilogue10collective18CollectiveEpilogueINS1I_23Sm100TmaWarpSpecializedILi2ELi2ELi64ELb0ELb0EEEJNS5_IJSG_SG_SH_EEENS5_IJNSX_ISG_SC_EENSX_INSA_ILi64EEESC_EEEEESJ_SK_SJ_SK_NS1I_6fusion15FusionCallbacksIS1M_NS1S_17LinearCombinationISJ_fSJ_fLNS_15FloatRoundStyleE2EEES1N_S1R_JEEENS4_5SM1004TMEM4LOAD26SM100_TMEM_LOAD_32dp32b64xENS4_13SM90_TMA_LOADENS16_INS17_ILi2ELi4ELi3EEES1A_NSX_INS5_IJS1B_S1P_EEENS5_IJS1P_SC_EEEEEEENS4_39AutoVectorizingCopyWithAssumedAlignmentILi128EEENS4_14SM90_TMA_STOREES27_S29_S29_EEEvvEEEEvNT_6ParamsE)
        /*0044*/ 	.word	0x00000000
.L_29:


//--------------------- .nv.compat                --------------------------
	.section	.nv.compat,"",@"SHT_CUDA_COMPAT_INFO"
	.align	4
        /*0000*/ 	.byte	0x02, 0x09, 0x01, 0x00, 0x02, 0x02, 0x02, 0x00, 0x02, 0x05, 0x05, 0x00, 0x03, 0x07, 0x01, 0x01
        /*0010*/ 	.byte	0x02, 0x03, 0x01, 0x00, 0x02, 0x06, 0x01, 0x00, 0x04, 0x0b, 0x08, 0x00, 0x09, 0x00, 0x00, 0x00
        /*0020*/ 	.byte	0x00, 0x00, 0x00, 0x00


//--------------------- .nv.info._ZN7cutlass13device_kernelINS_4gemm6kernel13GemmUniversalIN4cute5tupleIJiiiiEEENS1_10collective13CollectiveMmaINS1_35MainloopSm100TmaUmmaWarpSpecializedILi3ELi2ELi4ENS5_IJNS4_1CILi2EEENSA_ILi1EEESC_EEEEENS5_IJNSA_ILi256EEENSA_ILi128EEENSA_ILi32EEEEEENS_12float_e5m2_tENS5_IJlSC_lEEESJ_SK_NS4_8TiledMMAINS4_8MMA_AtomIJNS4_10MMA_TraitsINS4_25SM100_MMA_F8F6F4_2x1SM_SSEJSJ_SJ_fSF_SG_NS4_17integral_constantINS4_4UMMA5MajorELSR_0EEESS_NSP_INSQ_7ScaleInELST_0EEESU_EEEEEENS4_6LayoutINS5_IJSC_SC_SC_EEENS5_IJNSA_ILi0EEESZ_SZ_EEEEENS5_IJNS4_10UnderscoreES12_S12_EEEEENS4_18SM100_TMA_2SM_LOADENS4_14ComposedLayoutINS4_7SwizzleILi1ELi4ELi3EEENS4_18smem_ptr_flag_bitsILi8EEENSX_INS5_IJNSA_ILi8EEESH_EEENS5_IJSH_SC_EEEEEEEvNS4_8identityES15_S1F_vS1G_EENS_8epilogue10collective18CollectiveEpilogueINS1I_23Sm100TmaWarpSpecializedILi2ELi2ELi64ELb0ELb0EEEJNS5_IJSG_SG_SH_EEENS5_IJNSX_ISG_SC_EENSX_INSA_ILi64EEESC_EEEEESJ_SK_SJ_SK_NS1I_6fusion15FusionCallbacksIS1M_NS1S_17LinearCombinationISJ_fSJ_fLNS_15FloatRoundStyleE2EEES1N_S1R_JEEENS4_5SM1004TMEM4LOAD26SM100_TMEM_LOAD_32dp32b64xENS4_13SM90_TMA_LOADENS16_INS17_ILi2ELi4ELi3EEES1A_NSX_INS5_IJS1B_S1P_EEENS5_IJS1P_SC_EEEEEEENS4_39AutoVectorizingCopyWithAssumedAlignmentILi128EEENS4_14SM90_TMA_STOREES27_S29_S29_EEEvvEEEEvNT_6ParamsE --------------------------
	.section	.nv.info._ZN7cutlass13device_kernelINS_4gemm6kernel13GemmUniversalIN4cute5tupleIJiiiiEEENS1_10collective13CollectiveMmaINS1_35MainloopSm100TmaUmmaWarpSpecializedILi3ELi2ELi4ENS5_IJNS4_1CILi2EEENSA_ILi1EEESC_EEEEENS5_IJNSA_ILi256EEENSA_ILi128EEENSA_ILi32EEEEEENS_12float_e5m2_tENS5_IJlSC_lEEESJ_SK_NS4_8TiledMMAINS4_8MMA_AtomIJNS4_10MMA_TraitsINS4_25SM100_MMA_F8F6F4_2x1SM_SSEJSJ_SJ_fSF_SG_NS4_17integral_constantINS4_4UMMA5MajorELSR_0EEESS_NSP_INSQ_7ScaleInELST_0EEESU_EEEEEENS4_6LayoutINS5_IJSC_SC_SC_EEENS5_IJNSA_ILi0EEESZ_SZ_EEEEENS5_IJNS4_10UnderscoreES12_S12_EEEEENS4_18SM100_TMA_2SM_LOADENS4_14ComposedLayoutINS4_7SwizzleILi1ELi4ELi3EEENS4_18smem_ptr_flag_bitsILi8EEENSX_INS5_IJNSA_ILi8EEESH_EEENS5_IJSH_SC_EEEEEEEvNS4_8identityES15_S1F_vS1G_EENS_8epilogue10collective18CollectiveEpilogueINS1I_23Sm100TmaWarpSpecializedILi2ELi2ELi64ELb0ELb0EEEJNS5_IJSG_SG_SH_EEENS5_IJNSX_ISG_SC_EENSX_INSA_ILi64EEESC_EEEEESJ_SK_SJ_SK_NS1I_6fusion15FusionCallbacksIS1M_NS1S_17LinearCombinationISJ_fSJ_fLNS_15FloatRoundStyleE2EEES1N_S1R_JEEENS4_5SM1004TMEM4LOAD26SM100_TMEM_LOAD_32dp32b64xENS4_13SM90_TMA_LOADENS16_INS17_ILi2ELi4ELi3EEES1A_NSX_INS5_IJS1B_S1P_EEENS5_IJS1P_SC_EEEEEEENS4_39AutoVectorizingCopyWithAssumedAlignmentILi128EEENS4_14SM90_TMA_STOREES27_S29_S29_EEEvvEEEEvNT_6ParamsE,"",@"SHT_CUDA_INFO"
	.sectionflags	@""
	.align	4


	//----- nvinfo : EIATTR_CUDA_API_VERSION
	.align		4
        /*0000*/ 	.byte	0x04, 0x37
        /*0002*/ 	.short	(.L_31 - .L_30)
.L_30:
        /*0004*/ 	.word	0x00000082


	//----- nvinfo : EIATTR_KPARAM_INFO
	.align		4
.L_31:
        /*0008*/ 	.byte	0x04, 0x17
        /*000a*/ 	.short	(.L_33 - .L_32)
.L_32:
        /*000c*/ 	.word	0x00000000
        /*0010*/ 	.short	0x0000
        /*0012*/ 	.short	0x0000
        /*0014*/ 	.byte	0x00, 0xf0, 0x01, 0x20


	//----- nvinfo : EIATTR_AT_ENTRY_FRAGMENTS
	.align		4
.L_33:
        /*0018*/ 	.byte	0x04, 0x4f
        /*001a*/ 	.short	(.L_35 - .L_34)


	//   ....[0]....
.L_34:
        /*001c*/ 	.word	0x00000007


	//----- nvinfo : EIATTR_RESERVED_SMEM_USED
	.align		4
.L_35:
        /*0020*/ 	.byte	0x01, 0x41
	.zero		2


	//----- nvinfo : EIATTR_SPARSE_MMA_MASK
	.align		4
        /*0024*/ 	.byte	0x03, 0x50
        /*0026*/ 	.short	0x0000


	//----- nvinfo : EIATTR_TCGEN05_2CTA_USED
	.align		4
        /*0028*/ 	.byte	0x01, 0x52
	.zero		2


	//----- nvinfo : EIATTR_MAXREG_COUNT
	.align		4
        /*002c*/ 	.byte	0x03, 0x1b
        /*002e*/ 	.short	0x00ff


	//----- nvinfo : EIATTR_NUM_BARRIERS
	.align		4
        /*0030*/ 	.byte	0x02, 0x4c
        /*0032*/ 	.byte	0x07
	.zero		1


	//----- nvinfo : EIATTR_EXTERNS
	.align		4
        /*0034*/ 	.byte	0x04, 0x0f
        /*0036*/ 	.short	(.L_37 - .L_36)


	//   ....[0]....
	.align		4
.L_36:
        /*0038*/ 	.word	index@(__assertfail)


	//----- nvinfo : EIATTR_MERCURY_ISA_VERSION
	.align		4
.L_37:
        /*003c*/ 	.byte	0x03, 0x5f
        /*003e*/ 	.short	0x0101


	//----- nvinfo : EIATTR_INT_WARP_WIDE_INSTR_OFFSETS
	.align		4
        /*0040*/ 	.byte	0x04, 0x31
        /*0042*/ 	.short	(.L_39 - .L_38)


	//   ....[0]....
.L_38:
        /*0044*/ 	.word	0x00000cb0


	//   ....[1]....
        /*0048*/ 	.word	0x00000d50


	//   ....[2]....
        /*004c*/ 	.word	0x000020b0


	//   ....[3]....
        /*0050*/ 	.word	0x00003db0


	//   ....[4]....
        /*0054*/ 	.word	0x00003dd0


	//   ....[5]....
        /*0058*/ 	.word	0x00003e00


	//   ....[6]....
        /*005c*/ 	.word	0x00004730


	//   ....[7]....
        /*0060*/ 	.word	0x000047a0


	//   ....[8]....
        /*0064*/ 	.word	0x00004980


	//   ....[9]....
        /*0068*/ 	.word	0x00004ae0


	//----- nvinfo : EIATTR_COOP_GROUP_MASK_REGIDS
	.align		4
.L_39:
        /*006c*/ 	.byte	0x04, 0x29
        /*006e*/ 	.short	(.L_41 - .L_40)


	//   ....[0]....
.L_40:
        /*0070*/ 	.word	0xffffffff


	//   ....[1]....
        /*0074*/ 	.word	0xffffffff


	//   ....[2]....
        /*0078*/ 	.word	0xffffffff


	//   ....[3]....
        /*007c*/ 	.word	0xffffffff


	//   ....[4]....
        /*0080*/ 	.word	0xffffffff


	//   ....[5]....
        /*0084*/ 	.word	0xffffffff


	//   ....[6]....
        /*0088*/ 	.word	0xffffffff


	//   ....[7]....
        /*008c*/ 	.word	0xffffffff


	//   ....[8]....
        /*0090*/ 	.word	0xffffffff


	//   ....[9]....
        /*0094*/ 	.word	0xffffffff


	//   ....[10]....
        /*0098*/ 	.word	0xffffffff


	//   ....[11]....
        /*009c*/ 	.word	0xffffffff


	//   ....[12]....
        /*00a0*/ 	.word	0xffffffff


	//   ....[13]....
        /*00a4*/ 	.word	0xffffffff


	//----- nvinfo : EIATTR_COOP_GROUP_INSTR_OFFSETS
	.align		4
.L_41:
        /*00a8*/ 	.byte	0x04, 0x28
        /*00aa*/ 	.short	(.L_43 - .L_42)


	//   ....[0]....
.L_42:
        /*00ac*/ 	.word	0x000000c0


	//   ....[1]....
        /*00b0*/ 	.word	0x00000500


	//   ....[2]....
        /*00b4*/ 	.word	0x00000660


	//   ....[3]....
        /*00b8*/ 	.word	0x000007b0


	//   ....[4]....
        /*00bc*/ 	.word	0x000008a0


	//   ....[5]....
        /*00c0*/ 	.word	0x00000a00


	//   ....[6]....
        /*00c4*/ 	.word	0x00000b90


	//   ....[7]....
        /*00c8*/ 	.word	0x00000dd0


	//   ....[8]....
        /*00cc*/ 	.word	0x00001f90


	//   ....[9]....
        /*00d0*/ 	.word	0x00002ce0


	//   ....[10]....
        /*00d4*/ 	.word	0x000031b0


	//   ....[11]....
        /*00d8*/ 	.word	0x000031e0


	//   ....[12]....
        /*00dc*/ 	.word	0x00003cb0


	//   ....[13]....
        /*00e0*/ 	.word	0x00003ec0


	//----- nvinfo : EIATTR_VRC_CTA_INIT_COUNT
	.align		4
.L_43:
        /*00e4*/ 	.byte	0x02, 0x4a
        /*00e6*/ 	.byte	0x80
	.zero		1


	//----- nvinfo : EIATTR_SYSCALL_OFFSETS
	.align		4
        /*00e8*/ 	.byte	0x04, 0x46
        /*00ea*/ 	.short	(.L_45 - .L_44)


	//   ....[0]....
.L_44:
        /*00ec*/ 	.word	0x00005510


	//   ....[1]....
        /*00f0*/ 	.word	0x00005650


	//   ....[2]....
        /*00f4*/ 	.word	0x00005eb0


	//   ....[3]....
        /*00f8*/ 	.word	0x000074c0


	//----- nvinfo : EIATTR_MBARRIER_INSTR_OFFSETS
	.align		4
.L_45:
        /*00fc*/ 	.byte	0x04, 0x39
        /*00fe*/ 	.short	(.L_47 - .L_46)


	//   ....[0]....
.L_46:
        /*0100*/ 	.word	0x000005f0
        /*0104*/ 	.word	0x000000ff
        /*0108*/ 	.word	0x00000000
        /*010c*/ 	.short	0x0100
        /*010e*/ 	.byte	0x08
	.zero		1


	//   ....[1]....
        /*0110*/ 	.word	0x00000600
        /*0114*/ 	.word	0x000000ff
        /*0118*/ 	.word	0x00000018
        /*011c*/ 	.short	0x0100
        /*011e*/ 	.byte	0x08
	.zero		1


	//   ....[2]....
        /*0120*/ 	.word	0x00000610
        /*0124*/ 	.word	0x000000ff
        /*0128*/ 	.word	0x00000008
        /*012c*/ 	.short	0x0100
        /*012e*/ 	.byte	0x08
	.zero		1


	//   ....[3]....
        /*0130*/ 	.word	0x00000620
        /*0134*/ 	.word	0x000000ff
        /*0138*/ 	.word	0x00000020
        /*013c*/ 	.short	0x0100
        /*013e*/ 	.byte	0x08
	.zero		1


	//   ....[4]....
        /*0140*/ 	.word	0x00000630
        /*0144*/ 	.word	0x000000ff
        /*0148*/ 	.word	0x00000010
        /*014c*/ 	.short	0x0100
        /*014e*/ 	.byte	0x08
	.zero		1


	//   ....[5]....
        /*0150*/ 	.word	0x00000640
        /*0154*/ 	.word	0x000000ff
        /*0158*/ 	.word	0x00000028
        /*015c*/ 	.short	0x0100
        /*015e*/ 	.byte	0x08
	.zero		1


	//   ....[6]....
        /*0160*/ 	.word	0x00000760
        /*0164*/ 	.word	0x000000ff
        /*0168*/ 	.word	0x00000030
        /*016c*/ 	.short	0x0100
        /*016e*/ 	.byte	0x09
	.zero		1


	//   ....[7]....
        /*0170*/ 	.word	0x00000770
        /*0174*/ 	.word	0x000000ff
        /*0178*/ 	.word	0x00000040
        /*017c*/ 	.short	0x0100
        /*017e*/ 	.byte	0x09
	.zero		1


	//   ....[8]....
        /*0180*/ 	.word	0x00000780
        /*0184*/ 	.word	0x000000ff
        /*0188*/ 	.word	0x00000038
        /*018c*/ 	.short	0x0100
        /*018e*/ 	.byte	0x09
	.zero		1


	//   ....[9]....
        /*0190*/ 	.word	0x00000790
        /*0194*/ 	.word	0x000000ff
        /*0198*/ 	.word	0x00000048
        /*019c*/ 	.short	0x0100
        /*019e*/ 	.byte	0x09
	.zero		1


	//   ....[10]....
        /*01a0*/ 	.word	0x00000870
        /*01a4*/ 	.word	0x000000ff
        /*01a8*/ 	.word	0x00000050
        /*01ac*/ 	.short	0x0100
        /*01ae*/ 	.byte	0x08
	.zero		1


	//   ....[11]....
        /*01b0*/ 	.word	0x00000880
        /*01b4*/ 	.word	0x000000ff
        /*01b8*/ 	.word	0x00000058
        /*01bc*/ 	.short	0x0100
        /*01be*/ 	.byte	0x08
	.zero		1


	//   ....[12]....
        /*01c0*/ 	.word	0x000009b0
        /*01c4*/ 	.word	0x000000ff
        /*01c8*/ 	.word	0x00000060
        /*01cc*/ 	.short	0x0100
        /*01ce*/ 	.byte	0x08
	.zero		1


	//   ....[13]....
        /*01d0*/ 	.word	0x000009c0
        /*01d4*/ 	.word	0x000000ff
        /*01d8*/ 	.word	0x00000070
        /*01dc*/ 	.short	0x0100
        /*01de*/ 	.byte	0x08
	.zero		1


	//   ....[14]....
        /*01e0*/ 	.word	0x000009d0
        /*01e4*/ 	.word	0x000000ff
        /*01e8*/ 	.word	0x00000068
        /*01ec*/ 	.short	0x0100
        /*01ee*/ 	.byte	0x08
	.zero		1


	//   ....[15]....
        /*01f0*/ 	.word	0x000009e0
        /*01f4*/ 	.word	0x000000ff
        /*01f8*/ 	.word	0x00000078
        /*01fc*/ 	.short	0x0100
        /*01fe*/ 	.byte	0x08
	.zero		1


	//   ....[16]....
        /*0200*/ 	.word	0x00000b00
        /*0204*/ 	.word	0x000000ff
        /*0208*/ 	.word	0x00000080
        /*020c*/ 	.short	0x0100
        /*020e*/ 	.byte	0x09
	.zero		1


	//   ....[17]....
        /*0210*/ 	.word	0x00000b10
        /*0214*/ 	.word	0x000000ff
        /*0218*/ 	.word	0x000000a0
        /*021c*/ 	.short	0x0100
        /*021e*/ 	.byte	0x09
	.zero		1


	//   ....[18]....
        /*0220*/ 	.word	0x00000b20
        /*0224*/ 	.word	0x000000ff
        /*0228*/ 	.word	0x00000088
        /*022c*/ 	.short	0x0100
        /*022e*/ 	.byte	0x09
	.zero		1


	//   ....[19]....
        /*0230*/ 	.word	0x00000b30
        /*0234*/ 	.word	0x000000ff
        /*0238*/ 	.word	0x000000a8
        /*023c*/ 	.short	0x0100
        /*023e*/ 	.byte	0x09
	.zero		1


	//   ....[20]....
        /*0240*/ 	.word	0x00000b40
        /*0244*/ 	.word	0x000000ff
        /*0248*/ 	.word	0x00000090
        /*024c*/ 	.short	0x0100
        /*024e*/ 	.byte	0x09
	.zero		1


	//   ....[21]....
        /*0250*/ 	.word	0x00000b50
        /*0254*/ 	.word	0x000000ff
        /*0258*/ 	.word	0x000000b0
        /*025c*/ 	.short	0x0100
        /*025e*/ 	.byte	0x09
	.zero		1


	//   ....[22]....
        /*0260*/ 	.word	0x00000b60
        /*0264*/ 	.word	0x000000ff
        /*0268*/ 	.word	0x00000098
        /*026c*/ 	.short	0x0100
        /*026e*/ 	.byte	0x09
	.zero		1


	//   ....[23]....
        /*0270*/ 	.word	0x00000b70
        /*0274*/ 	.word	0x000000ff
        /*0278*/ 	.word	0x000000b8
        /*027c*/ 	.short	0x0100
        /*027e*/ 	.byte	0x09
	.zero		1


	//   ....[24]....
        /*0280*/ 	.word	0x00000c60
        /*0284*/ 	.word	0x000000ff
        /*0288*/ 	.word	0x000000c0
        /*028c*/ 	.short	0x0100
        /*028e*/ 	.byte	0x08
	.zero		1


	//   ....[25]....
        /*0290*/ 	.word	0x00000c70
        /*0294*/ 	.word	0x000000ff
        /*0298*/ 	.word	0x000000d0
        /*029c*/ 	.short	0x0100
        /*029e*/ 	.byte	0x08
	.zero		1


	//   ....[26]....
        /*02a0*/ 	.word	0x00000c80
        /*02a4*/ 	.word	0x000000ff
        /*02a8*/ 	.word	0x000000c8
        /*02ac*/ 	.short	0x0100
        /*02ae*/ 	.byte	0x08
	.zero		1


	//   ....[27]....
        /*02b0*/ 	.word	0x00000c90
        /*02b4*/ 	.word	0x000000ff
        /*02b8*/ 	.word	0x000000d8
        /*02bc*/ 	.short	0x0100
        /*02be*/ 	.byte	0x08
	.zero		1


	//   ....[28]....
        /*02c0*/ 	.word	0x00000d80
        /*02c4*/ 	.word	0x000000ff
        /*02c8*/ 	.word	0x000000e0
        /*02cc*/ 	.short	0x0100
        /*02ce*/ 	.byte	0x06
	.zero		1


	//   ....[29]....
        /*02d0*/ 	.word	0x00001790
        /*02d4*/ 	.word	0x00000003
        /*02d8*/ 	.word	0x000000d0
        /*02dc*/ 	.short	0x010a
        /*02de*/ 	.byte	0xff
	.zero		1


	//   ....[30]....
        /*02e0*/ 	.word	0x000017c0
        /*02e4*/ 	.word	0x00000003
        /*02e8*/ 	.word	0x000000c0
        /*02ec*/ 	.short	0x0101
        /*02ee*/ 	.byte	0xff
	.zero		1


	//   ....[31]....
        /*02f0*/ 	.word	0x000018c0
        /*02f4*/ 	.word	0x000000ff
        /*02f8*/ 	.word	0x00000018
        /*02fc*/ 	.short	0x010a
        /*02fe*/ 	.byte	0x08
	.zero		1


	//   ....[32]....
        /*0300*/ 	.word	0x00001990
        /*0304*/ 	.word	0x000000ff
        /*0308*/ 	.word	0x00000018
        /*030c*/ 	.short	0x010a
        /*030e*/ 	.byte	0x21
	.zero		1


	//   ....[33]....
        /*0310*/ 	.word	0x00001b40
        /*0314*/ 	.word	0x000000ff
        /*0318*/ 	.word	0x00000018
        /*031c*/ 	.short	0x010a
        /*031e*/ 	.byte	0x08
	.zero		1


	//   ....[34]....
        /*0320*/ 	.word	0x00001c40
        /*0324*/ 	.word	0x000000ff
        /*0328*/ 	.word	0x00000058
        /*032c*/ 	.short	0x0101
        /*032e*/ 	.byte	0x04
	.zero		1


	//   ....[35]....
        /*0330*/ 	.word	0x00001c60
        /*0334*/ 	.word	0x000000ff
        /*0338*/ 	.word	0x00000018
        /*033c*/ 	.short	0x010a
        /*033e*/ 	.byte	0x08
	.zero		1


	//   ....[36]....
        /*0340*/ 	.word	0x00001ce0
        /*0344*/ 	.word	0x000000ff
        /*0348*/ 	.word	0x00000018
        /*034c*/ 	.short	0x010a
        /*034e*/ 	.byte	0x11
	.zero		1


	//   ....[37]....
        /*0350*/ 	.word	0x00001e70
        /*0354*/ 	.word	0x000000ff
        /*0358*/ 	.word	0x00000018
        /*035c*/ 	.short	0x010a
        /*035e*/ 	.byte	0x08
	.zero		1


	//   ....[38]....
        /*0360*/ 	.word	0x00001fc0
        /*0364*/ 	.word	0x00000002
        /*0368*/ 	.word	0x00000060
        /*036c*/ 	.short	0x010a
        /*036e*/ 	.byte	0xff
	.zero		1


	//   ....[39]....
        /*0370*/ 	.word	0x00002080
        /*0374*/ 	.word	0x00000002
        /*0378*/ 	.word	0x00000000
        /*037c*/ 	.short	0x0101
        /*037e*/ 	.byte	0xff
	.zero		1


	//   ....[40]....
        /*0380*/ 	.word	0x000025e0
        /*0384*/ 	.word	0x000000ff
        /*0388*/ 	.word	0x00000000
        /*038c*/ 	.short	0x010a
        /*038e*/ 	.byte	0x05
	.zero		1


	//   ....[41]....
        /*0390*/ 	.word	0x00002670
        /*0394*/ 	.word	0x000000ff
        /*0398*/ 	.word	0x00000000
        /*039c*/ 	.short	0x010a
        /*039e*/ 	.byte	0x05
	.zero		1


	//   ....[42]....
        /*03a0*/ 	.word	0x00002710
        /*03a4*/ 	.word	0x00000000
        /*03a8*/ 	.word	0x00000000
        /*03ac*/ 	.short	0x010a
        /*03ae*/ 	.byte	0xff
	.zero		1


	//   ....[43]....
        /*03b0*/ 	.word	0x00002840
        /*03b4*/ 	.word	0x00000000
        /*03b8*/ 	.word	0x000000c0
        /*03bc*/ 	.short	0x010a
        /*03be*/ 	.byte	0xff
	.zero		1


	//   ....[44]....
        /*03c0*/ 	.word	0x000028b0
        /*03c4*/ 	.word	0x00000004
        /*03c8*/ 	.word	0x00000000
        /*03cc*/ 	.short	0x0101
        /*03ce*/ 	.byte	0xff
	.zero		1


	//   ....[45]....
        /*03d0*/ 	.word	0x000028d0
        /*03d4*/ 	.word	0x000000ff
        /*03d8*/ 	.word	0x00000070
        /*03dc*/ 	.short	0x010a
        /*03de*/ 	.byte	0x05
	.zero		1


	//   ....[46]....
        /*03e0*/ 	.word	0x000029f0
        /*03e4*/ 	.word	0x00000000
        /*03e8*/ 	.word	0x00000060
        /*03ec*/ 	.short	0x010a
        /*03ee*/ 	.byte	0xff
	.zero		1


	//   ....[47]....
        /*03f0*/ 	.word	0x00002af0
        /*03f4*/ 	.word	0x00000000
        /*03f8*/ 	.word	0x00000000
        /*03fc*/ 	.short	0x0101
        /*03fe*/ 	.byte	0xff
	.zero		1


	//   ....[48]....
        /*0400*/ 	.word	0x00002b80
        /*0404*/ 	.word	0x000000ff
        /*0408*/ 	.word	0x00000070
        /*040c*/ 	.short	0x0106
        /*040e*/ 	.byte	0x05
	.zero		1


	//   ....[49]....
        /*0410*/ 	.word	0x00002ba0
        /*0414*/ 	.word	0x000000ff
        /*0418*/ 	.word	0x00000070
        /*041c*/ 	.short	0x010a
        /*041e*/ 	.byte	0x05
	.zero		1


	//   ....[50]....
        /*0420*/ 	.word	0x00002c30
        /*0424*/ 	.word	0x000000ff
        /*0428*/ 	.word	0x00000070
        /*042c*/ 	.short	0x0106
        /*042e*/ 	.byte	0x04
	.zero		1


	//   ....[51]....
        /*0430*/ 	.word	0x00002c70
        /*0434*/ 	.word	0x00000000
        /*0438*/ 	.word	0x00000070
        /*043c*/ 	.short	0x010a
        /*043e*/ 	.byte	0xff
	.zero		1


	//   ....[52]....
        /*0440*/ 	.word	0x00002eb0
        /*0444*/ 	.word	0x000000ff
        /*0448*/ 	.word	0x00000008
        /*044c*/ 	.short	0x010a
        /*044e*/ 	.byte	0x06
	.zero		1


	//   ....[53]....
        /*0450*/ 	.word	0x00002ed0
        /*0454*/ 	.word	0x000000ff
        /*0458*/ 	.word	0x00000008
        /*045c*/ 	.short	0x010a
        /*045e*/ 	.byte	0x06
	.zero		1


	//   ....[54]....
        /*0460*/ 	.word	0x00003060
        /*0464*/ 	.word	0x000000ff
        /*0468*/ 	.word	0x00000008
        /*046c*/ 	.short	0x010a
        /*046e*/ 	.byte	0x06
	.zero		1


	//   ....[55]....
        /*0470*/ 	.word	0x00003080
        /*0474*/ 	.word	0x000000ff
        /*0478*/ 	.word	0x00000008
        /*047c*/ 	.short	0x010a
        /*047e*/ 	.byte	0x06
	.zero		1


	//   ....[56]....
        /*0480*/ 	.word	0x00003140
        /*0484*/ 	.word	0x000000ff
        /*0488*/ 	.word	0x00000000
        /*048c*/ 	.short	0x0101
        /*048e*/ 	.byte	0x07
	.zero		1


	//   ....[57]....
        /*0490*/ 	.word	0x00003420
        /*0494*/ 	.word	0x00000000
        /*0498*/ 	.word	0x00000060
        /*049c*/ 	.short	0x010a
        /*049e*/ 	.byte	0xff
	.zero		1


	//   ....[58]....
        /*04a0*/ 	.word	0x000034e0
        /*04a4*/ 	.word	0x00000000
        /*04a8*/ 	.word	0x00000000
        /*04ac*/ 	.short	0x0101
        /*04ae*/ 	.byte	0xff
	.zero		1


	//   ....[59]....
        /*04b0*/ 	.word	0x00003590
        /*04b4*/ 	.word	0x000000ff
        /*04b8*/ 	.word	0x00000000
        /*04bc*/ 	.short	0x010a
        /*04be*/ 	.byte	0x06
	.zero		1


	//   ....[60]....
        /*04c0*/ 	.word	0x000035a0
        /*04c4*/ 	.word	0x000000ff
        /*04c8*/ 	.word	0x000000a0
        /*04cc*/ 	.short	0x010a
        /*04ce*/ 	.byte	0x0b
	.zero		1


	//   ....[61]....
        /*04d0*/ 	.word	0x00003660
        /*04d4*/ 	.word	0x000000ff
        /*04d8*/ 	.word	0x00000000
        /*04dc*/ 	.short	0x010a
        /*04de*/ 	.byte	0x09
	.zero		1


	//   ....[62]....
        /*04e0*/ 	.word	0x000037a0
        /*04e4*/ 	.word	0x000000ff
        /*04e8*/ 	.word	0x00000000
        /*04ec*/ 	.short	0x010a
        /*04ee*/ 	.byte	0x06
	.zero		1


	//   ....[63]....
        /*04f0*/ 	.word	0x000039a0
        /*04f4*/ 	.word	0x000000ff
        /*04f8*/ 	.word	0x00000000
        /*04fc*/ 	.short	0x010a
        /*04fe*/ 	.byte	0x07
	.zero		1


	//   ....[64]....
        /*0500*/ 	.word	0x00003a30
        /*0504*/ 	.word	0x000000ff
        /*0508*/ 	.word	0x00000000
        /*050c*/ 	.short	0x010a
        /*050e*/ 	.byte	0x07
	.zero		1


	//   ....[65]....
        /*0510*/ 	.word	0x00003ac0
        /*0514*/ 	.word	0x000000ff
        /*0518*/ 	.word	0x00000000
        /*051c*/ 	.short	0x010a
        /*051e*/ 	.byte	0x07
	.zero		1


	//   ....[66]....
        /*0520*/ 	.word	0x00003b60
        /*0524*/ 	.word	0x00000000
        /*0528*/ 	.word	0x00000000
        /*052c*/ 	.short	0x010a
        /*052e*/ 	.byte	0xff
	.zero		1


	//   ....[67]....
        /*0530*/ 	.word	0x00003ba0
        /*0534*/ 	.word	0x00000000
        /*0538*/ 	.word	0x00000000
        /*053c*/ 	.short	0x010a
        /*053e*/ 	.byte	0xff
	.zero		1


	//   ....[68]....
        /*0540*/ 	.word	0x00003c10
        /*0544*/ 	.word	0x000000ff
        /*0548*/ 	.word	0x00000000
        /*054c*/ 	.short	0x0101
        /*054e*/ 	.byte	0x05
	.zero		1


	//   ....[69]....
        /*0550*/ 	.word	0x00003c50
        /*0554*/ 	.word	0x000000ff
        /*0558*/ 	.word	0x000000e0
        /*055c*/ 	.short	0x010a
        /*055e*/ 	.byte	0x08
	.zero		1


	//   ....[70]....
        /*0560*/ 	.word	0x00003ca0
        /*0564*/ 	.word	0x000000ff
        /*0568*/ 	.word	0x00000000
        /*056c*/ 	.short	0x0101
        /*056e*/ 	.byte	0x05
	.zero		1


	//   ....[71]....
        /*0570*/ 	.word	0x000040d0
        /*0574*/ 	.word	0x00000000
        /*0578*/ 	.word	0x00000060
        /*057c*/ 	.short	0x010a
        /*057e*/ 	.byte	0xff
	.zero		1


	//   ....[72]....
        /*0580*/ 	.word	0x00004190
        /*0584*/ 	.word	0x00000000
        /*0588*/ 	.word	0x00000000
        /*058c*/ 	.short	0x0101
        /*058e*/ 	.byte	0xff
	.zero		1


	//   ....[73]....
        /*0590*/ 	.word	0x000044b0
        /*0594*/ 	.word	0x000000ff
        /*0598*/ 	.word	0x00000058
        /*059c*/ 	.short	0x010a
        /*059e*/ 	.byte	0x06
	.zero		1


	//   ....[74]....
        /*05a0*/ 	.word	0x000046a0
        /*05a4*/ 	.word	0x000000ff
        /*05a8*/ 	.word	0x00000040
        /*05ac*/ 	.short	0x010a
        /*05ae*/ 	.byte	0x06
	.zero		1


	//   ....[75]....
        /*05b0*/ 	.word	0x00004870
        /*05b4*/ 	.word	0x000000ff
        /*05b8*/ 	.word	0x00000030
        /*05bc*/ 	.short	0x010b
        /*05be*/ 	.byte	0x06
	.zero		1


	//   ....[76]....
        /*05c0*/ 	.word	0x000048e0
        /*05c4*/ 	.word	0x000000ff
        /*05c8*/ 	.word	0x00000000
        /*05cc*/ 	.short	0x0101
        /*05ce*/ 	.byte	0x08
	.zero		1


	//   ....[77]....
        /*05d0*/ 	.word	0x00004910
        /*05d4*/ 	.word	0x000000ff
        /*05d8*/ 	.word	0x00000048
        /*05dc*/ 	.short	0x010a
        /*05de*/ 	.byte	0x06
	.zero		1


	//   ....[78]....
        /*05e0*/ 	.word	0x00004b20
        /*05e4*/ 	.word	0x000000ff
        /*05e8*/ 	.word	0x00000038
        /*05ec*/ 	.short	0x010b
        /*05ee*/ 	.byte	0x06
	.zero		1


	//   ....[79]....
        /*05f0*/ 	.word	0x00004b40
        /*05f4*/ 	.word	0x000000ff
        /*05f8*/ 	.word	0x00000000
        /*05fc*/ 	.short	0x0101
        /*05fe*/ 	.byte	0x0d
	.zero		1


	//   ....[80]....
        /*0600*/ 	.word	0x00004b70
        /*0604*/ 	.word	0x000000ff
        /*0608*/ 	.word	0x00000040
        /*060c*/ 	.short	0x010a
        /*060e*/ 	.byte	0x06
	.zero		1


	//   ....[81]....
        /*0610*/ 	.word	0x00004bb0
        /*0614*/ 	.word	0x00000000
        /*0618*/ 	.word	0x00000048
        /*061c*/ 	.short	0x010a
        /*061e*/ 	.byte	0xff
	.zero		1


	//   ....[82]....
        /*0620*/ 	.word	0x00004ee0
        /*0624*/ 	.word	0x00000000
        /*0628*/ 	.word	0x00000060
        /*062c*/ 	.short	0x010a
        /*062e*/ 	.byte	0xff
	.zero		1


	//   ....[83]....
        /*0630*/ 	.word	0x00004ff0
        /*0634*/ 	.word	0x00000000
        /*0638*/ 	.word	0x00000000
        /*063c*/ 	.short	0x0101
        /*063e*/ 	.byte	0xff
	.zero		1


	//   ....[84]....
        /*0640*/ 	.word	0x00005a50
        /*0644*/ 	.word	0x00000003
        /*0648*/ 	.word	0x00000030
        /*064c*/ 	.short	0x010a
        /*064e*/ 	.byte	0xff
	.zero		1


	//   ....[85]....
        /*0650*/ 	.word	0x00005a90
        /*0654*/ 	.word	0x000000c3
        /*0658*/ 	.word	0x00000080
        /*065c*/ 	.short	0x010a
        /*065e*/ 	.byte	0xff
	.zero		1


	//   ....[86]....
        /*0660*/ 	.word	0x00005bc0
        /*0664*/ 	.word	0x00000003
        /*0668*/ 	.word	0x00000030
        /*066c*/ 	.short	0x010a
        /*066e*/ 	.byte	0xff
	.zero		1


	//   ....[87]....
        /*0670*/ 	.word	0x00005d20
        /*0674*/ 	.word	0x00000000
        /*0678*/ 	.word	0x00000000
        /*067c*/ 	.short	0x0101
        /*067e*/ 	.byte	0xff
	.zero		1


	//   ....[88]....
        /*0680*/ 	.word	0x00005d80
        /*0684*/ 	.word	0x000000c3
        /*0688*/ 	.word	0x00000080
        /*068c*/ 	.short	0x010a
        /*068e*/ 	.byte	0xff
	.zero		1


	//   ....[89]....
        /*0690*/ 	.word	0x00007130
        /*0694*/ 	.word	0x000000d8
        /*0698*/ 	.word	0x00000030
        /*069c*/ 	.short	0x010a
        /*069e*/ 	.byte	0xff
	.zero		1


	//   ....[90]....
        /*06a0*/ 	.word	0x00007200
        /*06a4*/ 	.word	0x000000d8
        /*06a8*/ 	.word	0x00000030
        /*06ac*/ 	.short	0x010a
        /*06ae*/ 	.byte	0xff
	.zero		1


	//   ....[91]....
        /*06b0*/ 	.word	0x00007360
        /*06b4*/ 	.word	0x00000002
        /*06b8*/ 	.word	0x00000000
        /*06bc*/ 	.short	0x0101
        /*06be*/ 	.byte	0xff
	.zero		1


	//   ....[92]....
        /*06c0*/ 	.word	0x00007770
        /*06c4*/ 	.word	0x000000c3
        /*06c8*/ 	.word	0x00000000
        /*06cc*/ 	.short	0x0101
        /*06ce*/ 	.byte	0xff
	.zero		1


	//   ....[93]....
        /*06d0*/ 	.word	0x000087c0
        /*06d4*/ 	.word	0x00000003
        /*06d8*/ 	.word	0x000000d0
        /*06dc*/ 	.short	0x010a
        /*06de*/ 	.byte	0xff
	.zero		1


	//   ....[94]....
        /*06e0*/ 	.word	0x00008820
        /*06e4*/ 	.word	0x00000002
        /*06e8*/ 	.word	0x00000018
        /*06ec*/ 	.short	0x010a
        /*06ee*/ 	.byte	0xff
	.zero		1


	//   ....[95]....
        /*06f0*/ 	.word	0x00008880
        /*06f4*/ 	.word	0x00000002
        /*06f8*/ 	.word	0x00000018
        /*06fc*/ 	.short	0x010a
        /*06fe*/ 	.byte	0xff
	.zero		1


	//   ....[96]....
        /*0700*/ 	.word	0x000088d0
        /*0704*/ 	.word	0x00000002
        /*0708*/ 	.word	0x00000060
        /*070c*/ 	.short	0x010a
        /*070e*/ 	.byte	0xff
	.zero		1


	//   ....[97]....
        /*0710*/ 	.word	0x00008930
        /*0714*/ 	.word	0x00000000
        /*0718*/ 	.word	0x00000000
        /*071c*/ 	.short	0x010a
        /*071e*/ 	.byte	0xff
	.zero		1


	//   ....[98]....
        /*0720*/ 	.word	0x00008990
        /*0724*/ 	.word	0x00000000
        /*0728*/ 	.word	0x00000000
        /*072c*/ 	.short	0x010a
        /*072e*/ 	.byte	0xff
	.zero		1


	//   ....[99]....
        /*0730*/ 	.word	0x000089e0
        /*0734*/ 	.word	0x00000000
        /*0738*/ 	.word	0x000000c0
        /*073c*/ 	.short	0x010a
        /*073e*/ 	.byte	0xff
	.zero		1


	//   ....[100]....
        /*0740*/ 	.word	0x00008a40
        /*0744*/ 	.word	0x00000000
        /*0748*/ 	.word	0x00000070
        /*074c*/ 	.short	0x010a
        /*074e*/ 	.byte	0xff
	.zero		1


	//   ....[101]....
        /*0750*/ 	.word	0x00008a90
        /*0754*/ 	.word	0x00000000
        /*0758*/ 	.word	0x00000060
        /*075c*/ 	.short	0x010a
        /*075e*/ 	.byte	0xff
	.zero		1


	//   ....[102]....
        /*0760*/ 	.word	0x00008af0
        /*0764*/ 	.word	0x00000000
        /*0768*/ 	.word	0x00000070
        /*076c*/ 	.short	0x010a
        /*076e*/ 	.byte	0xff
	.zero		1


	//   ....[103]....
        /*0770*/ 	.word	0x00008b50
        /*0774*/ 	.word	0x00000004
        /*0778*/ 	.word	0x00000008
        /*077c*/ 	.short	0x010a
        /*077e*/ 	.byte	0xff
	.zero		1


	//   ....[104]....
        /*0780*/ 	.word	0x00008c30
        /*0784*/ 	.word	0x00000002
        /*0788*/ 	.word	0x00000008
        /*078c*/ 	.short	0x010a
        /*078e*/ 	.byte	0xff
	.zero		1


	//   ....[105]....
        /*0790*/ 	.word	0x00008c80
        /*0794*/ 	.word	0x00000000
        /*0798*/ 	.word	0x00000060
        /*079c*/ 	.short	0x010a
        /*079e*/ 	.byte	0xff
	.zero		1


	//   ....[106]....
        /*07a0*/ 	.word	0x00008ce0
        /*07a4*/ 	.word	0x00000000
        /*07a8*/ 	.word	0x000000a0
        /*07ac*/ 	.short	0x010a
        /*07ae*/ 	.byte	0xff
	.zero		1


	//   ....[107]....
        /*07b0*/ 	.word	0x00008d40
        /*07b4*/ 	.word	0x00000000
        /*07b8*/ 	.word	0x00000000
        /*07bc*/ 	.short	0x010a
        /*07be*/ 	.byte	0xff
	.zero		1


	//   ....[108]....
        /*07c0*/ 	.word	0x00008da0
        /*07c4*/ 	.word	0x00000000
        /*07c8*/ 	.word	0x00000000
        /*07cc*/ 	.short	0x010a
        /*07ce*/ 	.byte	0xff
	.zero		1


	//   ....[109]....
        /*07d0*/ 	.word	0x00008e00
        /*07d4*/ 	.word	0x00000000
        /*07d8*/ 	.word	0x00000000
        /*07dc*/ 	.short	0x010a
        /*07de*/ 	.byte	0xff
	.zero		1


	//   ....[110]....
        /*07e0*/ 	.word	0x00008e60
        /*07e4*/ 	.word	0x00000000
        /*07e8*/ 	.word	0x00000000
        /*07ec*/ 	.short	0x010a
        /*07ee*/ 	.byte	0xff
	.zero		1


	//   ....[111]....
        /*07f0*/ 	.word	0x00008ec0
        /*07f4*/ 	.word	0x00000000
        /*07f8*/ 	.word	0x000000e0
        /*07fc*/ 	.short	0x010a
        /*07fe*/ 	.byte	0xff
	.zero		1


	//   ....[112]....
        /*0800*/ 	.word	0x00008f10
        /*0804*/ 	.word	0x00000000
        /*0808*/ 	.word	0x00000060
        /*080c*/ 	.short	0x010a
        /*080e*/ 	.byte	0xff
	.zero		1


	//   ....[113]....
        /*0810*/ 	.word	0x00008f70
        /*0814*/ 	.word	0x00000000
        /*0818*/ 	.word	0x00000058
        /*081c*/ 	.short	0x010a
        /*081e*/ 	.byte	0xff
	.zero		1


	//   ....[114]....
        /*0820*/ 	.word	0x00008fd0
        /*0824*/ 	.word	0x00000003
        /*0828*/ 	.word	0x00000040
        /*082c*/ 	.short	0x010a
        /*082e*/ 	.byte	0xff
	.zero		1


	//   ....[115]....
        /*0830*/ 	.word	0x00009030
        /*0834*/ 	.word	0x00000003
        /*0838*/ 	.word	0x00000048
        /*083c*/ 	.short	0x010a
        /*083e*/ 	.byte	0xff
	.zero		1


	//   ....[116]....
        /*0840*/ 	.word	0x00009090
        /*0844*/ 	.word	0x00000000
        /*0848*/ 	.word	0x00000040
        /*084c*/ 	.short	0x010a
        /*084e*/ 	.byte	0xff
	.zero		1


	//   ....[117]....
        /*0850*/ 	.word	0x000090e0
        /*0854*/ 	.word	0x00000000
        /*0858*/ 	.word	0x00000060
        /*085c*/ 	.short	0x010a
        /*085e*/ 	.byte	0xff
	.zero		1


	//   ....[118]....
        /*0860*/ 	.word	0x00009130
        /*0864*/ 	.word	0x00000003
        /*0868*/ 	.word	0x00000030
        /*086c*/ 	.short	0x010a
        /*086e*/ 	.byte	0xff
	.zero		1


	//   ....[119]....
        /*0870*/ 	.word	0x00009180
        /*0874*/ 	.word	0x000000c3
        /*0878*/ 	.word	0x00000080
        /*087c*/ 	.short	0x010a
        /*087e*/ 	.byte	0xff
	.zero		1


	//   ....[120]....
        /*0880*/ 	.word	0x000091d0
        /*0884*/ 	.word	0x000000d8
        /*0888*/ 	.word	0x00000030
        /*088c*/ 	.short	0x010a
        /*088e*/ 	.byte	0xff
	.zero		1


	//----- nvinfo : EIATTR_NUM_MBARRIERS
	.align		4
.L_47:
        /*0890*/ 	.byte	0x03, 0x38
        /*0892*/ 	.short	0x001d


	//----- nvinfo : EIATTR_EXIT_INSTR_OFFSETS
	.align		4
        /*0894*/ 	.byte	0x04, 0x1c
        /*0896*/ 	.short	(.L_49 - .L_48)


	//   ....[0]....
.L_48:
        /*0898*/ 	.word	0x00002740


	//   ....[1]....
        /*089c*/ 	.word	0x00002c40


	//   ....[2]....
        /*08a0*/ 	.word	0x00002ca0


	//   ....[3]....
        /*08a4*/ 	.word	0x00003ed0


	//   ....[4]....
        /*08a8*/ 	.word	0x00004be0


	//   ....[5]....
        /*08ac*/ 	.word	0x00004c20


	//   ....[6]....
        /*08b0*/ 	.word	0x000087b0


	//----- nvinfo : EIATTR_MAX_THREADS
	.align		4
.L_49:
        /*08b4*/ 	.byte	0x04, 0x05
        /*08b6*/ 	.short	(.L_51 - .L_50)
.L_50:
        /*08b8*/ 	.word	0x00000100
        /*08bc*/ 	.word	0x00000001
        /*08c0*/ 	.word	0x00000001


	//----- nvinfo : EIATTR_CRS_STACK_SIZE
	.align		4
.L_51:
        /*08c4*/ 	.byte	0x04, 0x1e
        /*08c6*/ 	.short	(.L_53 - .L_52)
.L_52:
        /*08c8*/ 	.word	0x00000000


	//----- nvinfo : EIATTR_CBANK_PARAM_SIZE
	.align		4
.L_53:
        /*08cc*/ 	.byte	0x03, 0x19
        /*08ce*/ 	.short	0x0800


	//----- nvinfo : EIATTR_PARAM_CBANK
	.align		4
        /*08d0*/ 	.byte	0x04, 0x0a
        /*08d2*/ 	.short	(.L_55 - .L_54)
	.align		4
.L_54:
        /*08d4*/ 	.word	index@(.nv.constant0._ZN7cutlass13device_kernelINS_4gemm6kernel13GemmUniversalIN4cute5tupleIJiiiiEEENS1_10collective13CollectiveMmaINS1_35MainloopSm100TmaUmmaWarpSpecializedILi3ELi2ELi4ENS5_IJNS4_1CILi2EEENSA_ILi1EEESC_EEEEENS5_IJNSA_ILi256EEENSA_ILi128EEENSA_ILi32EEEEEENS_12float_e5m2_tENS5_IJlSC_lEEESJ_SK_NS4_8TiledMMAINS4_8MMA_AtomIJNS4_10MMA_TraitsINS4_25SM100_MMA_F8F6F4_2x1SM_SSEJSJ_SJ_fSF_SG_NS4_17integral_constantINS4_4UMMA5MajorELSR_0EEESS_NSP_INSQ_7ScaleInELST_0EEESU_EEEEEENS4_6LayoutINS5_IJSC_SC_SC_EEENS5_IJNSA_ILi0EEESZ_SZ_EEEEENS5_IJNS4_10UnderscoreES12_S12_EEEEENS4_18SM100_TMA_2SM_LOADENS4_14ComposedLayoutINS4_7SwizzleILi1ELi4ELi3EEENS4_18smem_ptr_flag_bitsILi8EEENSX_INS5_IJNSA_ILi8EEESH_EEENS5_IJSH_SC_EEEEEEEvNS4_8identityES15_S1F_vS1G_EENS_8epilogue10collective18CollectiveEpilogueINS1I_23Sm100TmaWarpSpecializedILi2ELi2ELi64ELb0ELb0EEEJNS5_IJSG_SG_SH_EEENS5_IJNSX_ISG_SC_EENSX_INSA_ILi64EEESC_EEEEESJ_SK_SJ_SK_NS1I_6fusion15FusionCallbacksIS1M_NS1S_17LinearCombinationISJ_fSJ_fLNS_15FloatRoundStyleE2EEES1N_S1R_JEEENS4_5SM1004TMEM4LOAD26SM100_TMEM_LOAD_32dp32b64xENS4_13SM90_TMA_LOADENS16_INS17_ILi2ELi4ELi3EEES1A_NSX_INS5_IJS1B_S1P_EEENS5_IJS1P_SC_EEEEEEENS4_39AutoVectorizingCopyWithAssumedAlignmentILi128EEENS4_14SM90_TMA_STOREES27_S29_S29_EEEvvEEEEvNT_6ParamsE)
        /*08d8*/ 	.short	0x0380
        /*08da*/ 	.short	0x0800


	//----- nvinfo : EIATTR_SW_WAR
	.align		4
.L_55:
        /*08dc*/ 	.byte	0x04, 0x36
        /*08de*/ 	.short	(.L_57 - .L_56)
.L_56:
        /*08e0*/ 	.word	0x00000008
.L_57:


//--------------------- .nv.callgraph             --------------------------
	.section	.nv.callgraph,"",@"SHT_CUDA_CALLGRAPH"
	.align	4
	.sectionentsize	8
	.align		4
        /*0000*/ 	.word	0x00000000
	.align		4
        /*0004*/ 	.word	0xffffffff
	.align		4
        /*0008*/ 	.word	index@(_ZN7cutlass13device_kernelINS_4gemm6kernel13GemmUniversalIN4cute5tupleIJiiiiEEENS1_10collective13CollectiveMmaINS1_35MainloopSm100TmaUmmaWarpSpecializedILi3ELi2ELi4ENS5_IJNS4_1CILi2EEENSA_ILi1EEESC_EEEEENS5_IJNSA_ILi256EEENSA_ILi128EEENSA_ILi32EEEEEENS_12float_e5m2_tENS5_IJlSC_lEEESJ_SK_NS4_8TiledMMAINS4_8MMA_AtomIJNS4_10MMA_TraitsINS4_25SM100_MMA_F8F6F4_2x1SM_SSEJSJ_SJ_fSF_SG_NS4_17integral_constantINS4_4UMMA5MajorELSR_0EEESS_NSP_INSQ_7ScaleInELST_0EEESU_EEEEEENS4_6LayoutINS5_IJSC_SC_SC_EEENS5_IJNSA_ILi0EEESZ_SZ_EEEEENS5_IJNS4_10UnderscoreES12_S12_EEEEENS4_18SM100_TMA_2SM_LOADENS4_14ComposedLayoutINS4_7SwizzleILi1ELi4ELi3EEENS4_18smem_ptr_flag_bitsILi8EEENSX_INS5_IJNSA_ILi8EEESH_EEENS5_IJSH_SC_EEEEEEEvNS4_8identityES15_S1F_vS1G_EENS_8epilogue10collective18CollectiveEpilogueINS1I_23Sm100TmaWarpSpecializedILi2ELi2ELi64ELb0ELb0EEEJNS5_IJSG_SG_SH_EEENS5_IJNSX_ISG_SC_EENSX_INSA_ILi64EEESC_EEEEESJ_SK_SJ_SK_NS1I_6fusion15FusionCallbacksIS1M_NS1S_17LinearCombinationISJ_fSJ_fLNS_15FloatRoundStyleE2EEES1N_S1R_JEEENS4_5SM1004TMEM4LOAD26SM100_TMEM_LOAD_32dp32b64xENS4_13SM90_TMA_LOADENS16_INS17_ILi2ELi4ELi3EEES1A_NSX_INS5_IJS1B_S1P_EEENS5_IJS1P_SC_EEEEEEENS4_39AutoVectorizingCopyWithAssumedAlignmentILi128EEENS4_14SM90_TMA_STOREES27_S29_S29_EEEvvEEEEvNT_6ParamsE)
	.align		4
        /*000c*/ 	.word	index@(__assertfail)
	.align		4
        /*0010*/ 	.word	0x00000000
	.align		4
        /*0014*/ 	.word	0xfffffffe
	.align		4
        /*0018*/ 	.word	0x00000000
	.align		4
        /*001c*/ 	.word	0xfffffffd
	.align		4
        /*0020*/ 	.word	0x00000000
	.align		4
        /*0024*/ 	.word	0xfffffffc


//--------------------- .nv.constant4             --------------------------
	.section	.nv.constant4,"a",@progbits
	.align	8
	.align		8
.nv.constant4:
        /*0000*/ 	.dword	__assertfail
	.align		8
        /*0008*/ 	.dword	__unnamed_1
	.align		8
        /*0010*/ 	.dword	__unnamed_2
	.align		8
        /*0018*/ 	.dword	_ZN39_INTERNAL_d1b7d5b5_4_k_cu_dac3cb45_94824cuda3std3__45__cpo5beginE
	.align		8
        /*0020*/ 	.dword	_ZN39_INTERNAL_d1b7d5b5_4_k_cu_dac3cb45_94824cuda3std3__45__cpo3endE
	.align		8
        /*0028*/ 	.dword	_ZN39_INTERNAL_d1b7d5b5_4_k_cu_dac3cb45_94824cuda3std3__45__cpo6cbeginE
	.align		8
        /*0030*/ 	.dword	_ZN39_INTERNAL_d1b7d5b5_4_k_cu_dac3cb45_94824cuda3std3__45__cpo4cendE
	.align		8
        /*0038*/ 	.dword	_ZN39_INTERNAL_d1b7d5b5_4_k_cu_dac3cb45_94824cuda3std3__441_GLOBAL__N__d1b7d5b5_4_k_cu_dac3cb45_94826ignoreE
	.align		8
        /*0040*/ 	.dword	_ZN39_INTERNAL_d1b7d5b5_4_k_cu_dac3cb45_94824cuda3std3__419piecewise_constructE
	.align		8
        /*0048*/ 	.dword	_ZN39_INTERNAL_d1b7d5b5_4_k_cu_dac3cb45_94824cuda3std3__48in_placeE
	.align		8
        /*0050*/ 	.dword	_ZN39_INTERNAL_d1b7d5b5_4_k_cu_dac3cb45_94824cuda3std6ranges3__45__cpo4swapE
	.align		8
        /*0058*/ 	.dword	_ZN39_INTERNAL_d1b7d5b5_4_k_cu_dac3cb45_94824cuda3std6ranges3__45__cpo9iter_moveE
	.align		8
        /*0060*/ 	.dword	_ZN39_INTERNAL_d1b7d5b5_4_k_cu_dac3cb45_94824cute7productE
	.align		8
        /*0068*/ 	.dword	_ZN39_INTERNAL_d1b7d5b5_4_k_cu_dac3cb45_94824cute1_E
	.align		8
        /*0070*/ 	.dword	$str$25
	.align		8
        /*0078*/ 	.dword	$str$26
	.align		8
        /*0080*/ 	.dword	$str$27
	.align		8
        /*0088*/ 	.dword	$str$28


//--------------------- .text._ZN7cutlass13device_kernelINS_4gemm6kernel13GemmUniversalIN4cute5tupleIJiiiiEEENS1_10collective13CollectiveMmaINS1_35MainloopSm100TmaUmmaWarpSpecializedILi3ELi2ELi4ENS5_IJNS4_1CILi2EEENSA_ILi1EEESC_EEEEENS5_IJNSA_ILi256EEENSA_ILi128EEENSA_ILi32EEEEEENS_12float_e5m2_tENS5_IJlSC_lEEESJ_SK_NS4_8TiledMMAINS4_8MMA_AtomIJNS4_10MMA_TraitsINS4_25SM100_MMA_F8F6F4_2x1SM_SSEJSJ_SJ_fSF_SG_NS4_17integral_constantINS4_4UMMA5MajorELSR_0EEESS_NSP_INSQ_7ScaleInELST_0EEESU_EEEEEENS4_6LayoutINS5_IJSC_SC_SC_EEENS5_IJNSA_ILi0EEESZ_SZ_EEEEENS5_IJNS4_10UnderscoreES12_S12_EEEEENS4_18SM100_TMA_2SM_LOADENS4_14ComposedLayoutINS4_7SwizzleILi1ELi4ELi3EEENS4_18smem_ptr_flag_bitsILi8EEENSX_INS5_IJNSA_ILi8EEESH_EEENS5_IJSH_SC_EEEEEEEvNS4_8identityES15_S1F_vS1G_EENS_8epilogue10collective18CollectiveEpilogueINS1I_23Sm100TmaWarpSpecializedILi2ELi2ELi64ELb0ELb0EEEJNS5_IJSG_SG_SH_EEENS5_IJNSX_ISG_SC_EENSX_INSA_ILi64EEESC_EEEEESJ_SK_SJ_SK_NS1I_6fusion15FusionCallbacksIS1M_NS1S_17LinearCombinationISJ_fSJ_fLNS_15FloatRoundStyleE2EEES1N_S1R_JEEENS4_5SM1004TMEM4LOAD26SM100_TMEM_LOAD_32dp32b64xENS4_13SM90_TMA_LOADENS16_INS17_ILi2ELi4ELi3EEES1A_NSX_INS5_IJS1B_S1P_EEENS5_IJS1P_SC_EEEEEEENS4_39AutoVectorizingCopyWithAssumedAlignmentILi128EEENS4_14SM90_TMA_STOREES27_S29_S29_EEEvvEEEEvNT_6ParamsE --------------------------
	.section	.text._ZN7cutlass13device_kernelINS_4gemm6kernel13GemmUniversalIN4cute5tupleIJiiiiEEENS1_10collective13CollectiveMmaINS1_35MainloopSm100TmaUmmaWarpSpecializedILi3ELi2ELi4ENS5_IJNS4_1CILi2EEENSA_ILi1EEESC_EEEEENS5_IJNSA_ILi256EEENSA_ILi128EEENSA_ILi32EEEEEENS_12float_e5m2_tENS5_IJlSC_lEEESJ_SK_NS4_8TiledMMAINS4_8MMA_AtomIJNS4_10MMA_TraitsINS4_25SM100_MMA_F8F6F4_2x1SM_SSEJSJ_SJ_fSF_SG_NS4_17integral_constantINS4_4UMMA5MajorELSR_0EEESS_NSP_INSQ_7ScaleInELST_0EEESU_EEEEEENS4_6LayoutINS5_IJSC_SC_SC_EEENS5_IJNSA_ILi0EEESZ_SZ_EEEEENS5_IJNS4_10UnderscoreES12_S12_EEEEENS4_18SM100_TMA_2SM_LOADENS4_14ComposedLayoutINS4_7SwizzleILi1ELi4ELi3EEENS4_18smem_ptr_flag_bitsILi8EEENSX_INS5_IJNSA_ILi8EEESH_EEENS5_IJSH_SC_EEEEEEEvNS4_8identityES15_S1F_vS1G_EENS_8epilogue10collective18CollectiveEpilogueINS1I_23Sm100TmaWarpSpecializedILi2ELi2ELi64ELb0ELb0EEEJNS5_IJSG_SG_SH_EEENS5_IJNSX_ISG_SC_EENSX_INSA_ILi64EEESC_EEEEESJ_SK_SJ_SK_NS1I_6fusion15FusionCallbacksIS1M_NS1S_17LinearCombinationISJ_fSJ_fLNS_15FloatRoundStyleE2EEES1N_S1R_JEEENS4_5SM1004TMEM4LOAD26SM100_TMEM_LOAD_32dp32b64xENS4_13SM90_TMA_LOADENS16_INS17_ILi2ELi4ELi3EEES1A_NSX_INS5_IJS1B_S1P_EEENS5_IJS1P_SC_EEEEEEENS4_39AutoVectorizingCopyWithAssumedAlignmentILi128EEENS4_14SM90_TMA_STOREES27_S29_S29_EEEvvEEEEvNT_6ParamsE,"ax",@progbits
	.align	128
.text._ZN7cutlass13device_kernelINS_4gemm6kernel13GemmUniversalIN4cute5tupleIJiiiiEEENS1_10collective13CollectiveMmaINS1_35MainloopSm100TmaUmmaWarpSpecializedILi3ELi2ELi4ENS5_IJNS4_1CILi2EEENSA_ILi1EEESC_EEEEENS5_IJNSA_ILi256EEENSA_ILi128EEENSA_ILi32EEEEEENS_12float_e5m2_tENS5_IJlSC_lEEESJ_SK_NS4_8TiledMMAINS4_8MMA_AtomIJNS4_10MMA_TraitsINS4_25SM100_MMA_F8F6F4_2x1SM_SSEJSJ_SJ_fSF_SG_NS4_17integral_constantINS4_4UMMA5MajorELSR_0EEESS_NSP_INSQ_7ScaleInELST_0EEESU_EEEEEENS4_6LayoutINS5_IJSC_SC_SC_EEENS5_IJNSA_ILi0EEESZ_SZ_EEEEENS5_IJNS4_10UnderscoreES12_S12_EEEEENS4_18SM100_TMA_2SM_LOADENS4_14ComposedLayoutINS4_7SwizzleILi1ELi4ELi3EEENS4_18smem_ptr_flag_bitsILi8EEENSX_INS5_IJNSA_ILi8EEESH_EEENS5_IJSH_SC_EEEEEEEvNS4_8identityES15_S1F_vS1G_EENS_8epilogue10collective18CollectiveEpilogueINS1I_23Sm100TmaWarpSpecializedILi2ELi2ELi64ELb0ELb0EEEJNS5_IJSG_SG_SH_EEENS5_IJNSX_ISG_SC_EENSX_INSA_ILi64EEESC_EEEEESJ_SK_SJ_SK_NS1I_6fusion15FusionCallbacksIS1M_NS1S_17LinearCombinationISJ_fSJ_fLNS_15FloatRoundStyleE2EEES1N_S1R_JEEENS4_5SM1004TMEM4LOAD26SM100_TMEM_LOAD_32dp32b64xENS4_13SM90_TMA_LOADENS16_INS17_ILi2ELi4ELi3EEES1A_NSX_INS5_IJS1B_S1P_EEENS5_IJS1P_SC_EEEEEEENS4_39AutoVectorizingCopyWithAssumedAlignmentILi128EEENS4_14SM90_TMA_STOREES27_S29_S29_EEEvvEEEEvNT_6ParamsE:
        .type           _ZN7cutlass13device_kernelINS_4gemm6kernel13GemmUniversalIN4cute5tupleIJiiiiEEENS1_10collective13CollectiveMmaINS1_35MainloopSm100TmaUmmaWarpSpecializedILi3ELi2ELi4ENS5_IJNS4_1CILi2EEENSA_ILi1EEESC_EEEEENS5_IJNSA_ILi256EEENSA_ILi128EEENSA_ILi32EEEEEENS_12float_e5m2_tENS5_IJlSC_lEEESJ_SK_NS4_8TiledMMAINS4_8MMA_AtomIJNS4_10MMA_TraitsINS4_25SM100_MMA_F8F6F4_2x1SM_SSEJSJ_SJ_fSF_SG_NS4_17integral_constantINS4_4UMMA5MajorELSR_0EEESS_NSP_INSQ_7ScaleInELST_0EEESU_EEEEEENS4_6LayoutINS5_IJSC_SC_SC_EEENS5_IJNSA_ILi0EEESZ_SZ_EEEEENS5_IJNS4_10UnderscoreES12_S12_EEEEENS4_18SM100_TMA_2SM_LOADENS4_14ComposedLayoutINS4_7SwizzleILi1ELi4ELi3EEENS4_18smem_ptr_flag_bitsILi8EEENSX_INS5_IJNSA_ILi8EEESH_EEENS5_IJSH_SC_EEEEEEEvNS4_8identityES15_S1F_vS1G_EENS_8epilogue10collective18CollectiveEpilogueINS1I_23Sm100TmaWarpSpecializedILi2ELi2ELi64ELb0ELb0EEEJNS5_IJSG_SG_SH_EEENS5_IJNSX_ISG_SC_EENSX_INSA_ILi64EEESC_EEEEESJ_SK_SJ_SK_NS1I_6fusion15FusionCallbacksIS1M_NS1S_17LinearCombinationISJ_fSJ_fLNS_15FloatRoundStyleE2EEES1N_S1R_JEEENS4_5SM1004TMEM4LOAD26SM100_TMEM_LOAD_32dp32b64xENS4_13SM90_TMA_LOADENS16_INS17_ILi2ELi4ELi3EEES1A_NSX_INS5_IJS1B_S1P_EEENS5_IJS1P_SC_EEEEEEENS4_39AutoVectorizingCopyWithAssumedAlignmentILi128EEENS4_14SM90_TMA_STOREES27_S29_S29_EEEvvEEEEvNT_6ParamsE,@function
        .size           _ZN7cutlass13device_kernelINS_4gemm6kernel13GemmUniversalIN4cute5tupleIJiiiiEEENS1_10collective13CollectiveMmaINS1_35MainloopSm100TmaUmmaWarpSpecializedILi3ELi2ELi4ENS5_IJNS4_1CILi2EEENSA_ILi1EEESC_EEEEENS5_IJNSA_ILi256EEENSA_ILi128EEENSA_ILi32EEEEEENS_12float_e5m2_tENS5_IJlSC_lEEESJ_SK_NS4_8TiledMMAINS4_8MMA_AtomIJNS4_10MMA_TraitsINS4_25SM100_MMA_F8F6F4_2x1SM_SSEJSJ_SJ_fSF_SG_NS4_17integral_constantINS4_4UMMA5MajorELSR_0EEESS_NSP_INSQ_7ScaleInELST_0EEESU_EEEEEENS4_6LayoutINS5_IJSC_SC_SC_EEENS5_IJNSA_ILi0EEESZ_SZ_EEEEENS5_IJNS4_10UnderscoreES12_S12_EEEEENS4_18SM100_TMA_2SM_LOADENS4_14ComposedLayoutINS4_7SwizzleILi1ELi4ELi3EEENS4_18smem_ptr_flag_bitsILi8EEENSX_INS5_IJNSA_ILi8EEESH_EEENS5_IJSH_SC_EEEEEEEvNS4_8identityES15_S1F_vS1G_EENS_8epilogue10collective18CollectiveEpilogueINS1I_23Sm100TmaWarpSpecializedILi2ELi2ELi64ELb0ELb0EEEJNS5_IJSG_SG_SH_EEENS5_IJNSX_ISG_SC_EENSX_INSA_ILi64EEESC_EEEEESJ_SK_SJ_SK_NS1I_6fusion15FusionCallbacksIS1M_NS1S_17LinearCombinationISJ_fSJ_fLNS_15FloatRoundStyleE2EEES1N_S1R_JEEENS4_5SM1004TMEM4LOAD26SM100_TMEM_LOAD_32dp32b64xENS4_13SM90_TMA_LOADENS16_INS17_ILi2ELi4ELi3EEES1A_NSX_INS5_IJS1B_S1P_EEENS5_IJS1P_SC_EEEEEEENS4_39AutoVectorizingCopyWithAssumedAlignmentILi128EEENS4_14SM90_TMA_STOREES27_S29_S29_EEEvvEEEEvNT_6ParamsE,(.L_x_161 - _ZN7cutlass13device_kernelINS_4gemm6kernel13GemmUniversalIN4cute5tupleIJiiiiEEENS1_10collective13CollectiveMmaINS1_35MainloopSm100TmaUmmaWarpSpecializedILi3ELi2ELi4ENS5_IJNS4_1CILi2EEENSA_ILi1EEESC_EEEEENS5_IJNSA_ILi256EEENSA_ILi128EEENSA_ILi32EEEEEENS_12float_e5m2_tENS5_IJlSC_lEEESJ_SK_NS4_8TiledMMAINS4_8MMA_AtomIJNS4_10MMA_TraitsINS4_25SM100_MMA_F8F6F4_2x1SM_SSEJSJ_SJ_fSF_SG_NS4_17integral_constantINS4_4UMMA5MajorELSR_0EEESS_NSP_INSQ_7ScaleInELST_0EEESU_EEEEEENS4_6LayoutINS5_IJSC_SC_SC_EEENS5_IJNSA_ILi0EEESZ_SZ_EEEEENS5_IJNS4_10UnderscoreES12_S12_EEEEENS4_18SM100_TMA_2SM_LOADENS4_14ComposedLayoutINS4_7SwizzleILi1ELi4ELi3EEENS4_18smem_ptr_flag_bitsILi8EEENSX_INS5_IJNSA_ILi8EEESH_EEENS5_IJSH_SC_EEEEEEEvNS4_8identityES15_S1F_vS1G_EENS_8epilogue10collective18CollectiveEpilogueINS1I_23Sm100TmaWarpSpecializedILi2ELi2ELi64ELb0ELb0EEEJNS5_IJSG_SG_SH_EEENS5_IJNSX_ISG_SC_EENSX_INSA_ILi64EEESC_EEEEESJ_SK_SJ_SK_NS1I_6fusion15FusionCallbacksIS1M_NS1S_17LinearCombinationISJ_fSJ_fLNS_15FloatRoundStyleE2EEES1N_S1R_JEEENS4_5SM1004TMEM4LOAD26SM100_TMEM_LOAD_32dp32b64xENS4_13SM90_TMA_LOADENS16_INS17_ILi2ELi4ELi3EEES1A_NSX_INS5_IJS1B_S1P_EEENS5_IJS1P_SC_EEEEEEENS4_39AutoVectorizingCopyWithAssumedAlignmentILi128EEENS4_14SM90_TMA_STOREES27_S29_S29_EEEvvEEEEvNT_6ParamsE)
        .other          _ZN7cutlass13device_kernelINS_4gemm6kernel13GemmUniversalIN4cute5tupleIJiiiiEEENS1_10collective13CollectiveMmaINS1_35MainloopSm100TmaUmmaWarpSpecializedILi3ELi2ELi4ENS5_IJNS4_1CILi2EEENSA_ILi1EEESC_EEEEENS5_IJNSA_ILi256EEENSA_ILi128EEENSA_ILi32EEEEEENS_12float_e5m2_tENS5_IJlSC_lEEESJ_SK_NS4_8TiledMMAINS4_8MMA_AtomIJNS4_10MMA_TraitsINS4_25SM100_MMA_F8F6F4_2x1SM_SSEJSJ_SJ_fSF_SG_NS4_17integral_constantINS4_4UMMA5MajorELSR_0EEESS_NSP_INSQ_7ScaleInELST_0EEESU_EEEEEENS4_6LayoutINS5_IJSC_SC_SC_EEENS5_IJNSA_ILi0EEESZ_SZ_EEEEENS5_IJNS4_10UnderscoreES12_S12_EEEEENS4_18SM100_TMA_2SM_LOADENS4_14ComposedLayoutINS4_7SwizzleILi1ELi4ELi3EEENS4_18smem_ptr_flag_bitsILi8EEENSX_INS5_IJNSA_ILi8EEESH_EEENS5_IJSH_SC_EEEEEEEvNS4_8identityES15_S1F_vS1G_EENS_8epilogue10collective18CollectiveEpilogueINS1I_23Sm100TmaWarpSpecializedILi2ELi2ELi64ELb0ELb0EEEJNS5_IJSG_SG_SH_EEENS5_IJNSX_ISG_SC_EENSX_INSA_ILi64EEESC_EEEEESJ_SK_SJ_SK_NS1I_6fusion15FusionCallbacksIS1M_NS1S_17LinearCombinationISJ_fSJ_fLNS_15FloatRoundStyleE2EEES1N_S1R_JEEENS4_5SM1004TMEM4LOAD26SM100_TMEM_LOAD_32dp32b64xENS4_13SM90_TMA_LOADENS16_INS17_ILi2ELi4ELi3EEES1A_NSX_INS5_IJS1B_S1P_EEENS5_IJS1P_SC_EEEEEEENS4_39AutoVectorizingCopyWithAssumedAlignmentILi128EEENS4_14SM90_TMA_STOREES27_S29_S29_EEEvvEEEEvNT_6ParamsE,@"STO_CUDA_ENTRY STV_DEFAULT"
_ZN7cutlass13device_kernelINS_4gemm6kernel13GemmUniversalIN4cute5tupleIJiiiiEEENS1_10collective13CollectiveMmaINS1_35MainloopSm100TmaUmmaWarpSpecializedILi3ELi2ELi4ENS5_IJNS4_1CILi2EEENSA_ILi1EEESC_EEEEENS5_IJNSA_ILi256EEENSA_ILi128EEENSA_ILi32EEEEEENS_12float_e5m2_tENS5_IJlSC_lEEESJ_SK_NS4_8TiledMMAINS4_8MMA_AtomIJNS4_10MMA_TraitsINS4_25SM100_MMA_F8F6F4_2x1SM_SSEJSJ_SJ_fSF_SG_NS4_17integral_constantINS4_4UMMA5MajorELSR_0EEESS_NSP_INSQ_7ScaleInELST_0EEESU_EEEEEENS4_6LayoutINS5_IJSC_SC_SC_EEENS5_IJNSA_ILi0EEESZ_SZ_EEEEENS5_IJNS4_10UnderscoreES12_S12_EEEEENS4_18SM100_TMA_2SM_LOADENS4_14ComposedLayoutINS4_7SwizzleILi1ELi4ELi3EEENS4_18smem_ptr_flag_bitsILi8EEENSX_INS5_IJNSA_ILi8EEESH_EEENS5_IJSH_SC_EEEEEEEvNS4_8identityES15_S1F_vS1G_EENS_8epilogue10collective18CollectiveEpilogueINS1I_23Sm100TmaWarpSpecializedILi2ELi2ELi64ELb0ELb0EEEJNS5_IJSG_SG_SH_EEENS5_IJNSX_ISG_SC_EENSX_INSA_ILi64EEESC_EEEEESJ_SK_SJ_SK_NS1I_6fusion15FusionCallbacksIS1M_NS1S_17LinearCombinationISJ_fSJ_fLNS_15FloatRoundStyleE2EEES1N_S1R_JEEENS4_5SM1004TMEM4LOAD26SM100_TMEM_LOAD_32dp32b64xENS4_13SM90_TMA_LOADENS16_INS17_ILi2ELi4ELi3EEES1A_NSX_INS5_IJS1B_S1P_EEENS5_IJS1P_SC_EEEEEEENS4_39AutoVectorizingCopyWithAssumedAlignmentILi128EEENS4_14SM90_TMA_STOREES27_S29_S29_EEEvvEEEEvNT_6ParamsE:
[----:B------:R-:W1:Y:S01]  /*0000*/  LDC R1, c[0x0][0x37c] ;  /* 0x0000df00ff017b82 */ /* 0x000e620000000800 */
[----:B------:R-:W2:Y:S01]  /*0010*/  S2R R189, SR_TID.X ;  /* 0x0000000000bd7919 */ /* 0x000ea20000002100 */
[----:B------:R-:W3:Y:S06]  /*0020*/  LDCU.64 UR6, c[0x0][0x890] ;  /* 0x00011200ff0677ac */ /* 0x000eec0008000a00 */
[----:B------:R-:W4:Y:S01]  /*0030*/  S2UR UR37, SR_CgaCtaId ;  /* 0x00000000002579c3 */ /* 0x000f220000008800 */
[----:B------:R-:W-:Y:S02]  /*0040*/  PRMT R171, RZ, 0x7610, R171 ;  /* 0x00007610ffab7816 */ /* 0x000fe400000000ab */
[----:B------:R-:W-:Y:S01]  /*0050*/  ELECT P1, URZ, PT ;  /* 0x0000000000ff782f */ /* 0x000fe20003820000 */
[----:B------:R-:W1:Y:S01]  /*0060*/  LDCU.64 UR46, c[0x0][0x358] ;  /* 0x00006b00ff2e77ac */ /* 0x000e620008000a00 */
[----:B---3--:R-:W-:-:S04]  /*0070*/  UISETP.NE.U32.AND UP0, UPT, UR6, URZ, UPT ;  /* 0x000000ff0600728c */ /* 0x008fc8000bf05070 */
[----:B------:R-:W-:Y:S02]  /*0080*/  UISETP.NE.AND.EX UP0, UPT, UR7, URZ, UPT, UP0 ;  /* 0x000000ff0700728c */ /* 0x000fe4000bf05300 */
[----:B----4-:R-:W-:Y:S02]  /*0090*/  ULOP3.LUT UR5, UR37, 0x1, URZ, 0xc0, !UPT ;  /* 0x0000000125057892 */ /* 0x010fe4000f8ec0ff */
[----:B------:R-:W-:Y:S01]  /*00a0*/  ULOP3.LUT UR4, UR37, 0x1, URZ, 0x3c, !UPT ;  /* 0x0000000125047892 */ /* 0x000fe2000f8e3cff */
[----:B--2---:R-:W-:-:S05]  /*00b0*/  SHF.R.U32.HI R173, RZ, 0x5, R189 ;  /* 0x00000005ffad7819 */ /* 0x004fca00000116bd */
[----:B------:R-:W2:Y:S02]  /*00c0*/  SHFL.IDX PT, R0, R173, RZ, 0x1f ;  /* 0x00001fffad007589 */ /* 0x000ea400000e0000 */
[----:B--2---:R-:W-:Y:S01]  /*00d0*/  R2UR UR10, R0 ;  /* 0x00000000000a72ca */ /* 0x004fe200000e0000 */
[----:B-1----:R-:W-:-:S14]  /*00e0*/  BRA.U UP0, `(.L_x_0) ;  /* 0x00000001002c7547 */ /* 0x002fdc000b800000 */
[----:B------:R-:W1:Y:S02]  /*00f0*/  LDCU.64 UR8, c[0x0][0x888] ;  /* 0x00011100ff0877ac */ /* 0x000e640008000a00 */
[----:B-1----:R-:W-:-:S04]  /*0100*/  UISETP.NE.U32.AND UP0, UPT, UR8, URZ, UPT ;  /* 0x000000ff0800728c */ /* 0x002fc8000bf05070 */
[----:B------:R-:W-:-:S09]  /*0110*/  UISETP.NE.AND.EX UP0, UPT, UR9, URZ, UPT, UP0 ;  /* 0x000000ff0900728c */ /* 0x000fd2000bf05300 */
[----:B------:R-:W-:Y:S05]  /*0120*/  BRA.U !UP0, `(.L_x_1) ;  /* 0x0000000108107547 */ /* 0x000fea000b800000 */
[----:B------:R-:W1:Y:S02]  /*0130*/  LDC.64 R2, c[0x0][0x888] ;  /* 0x00022200ff027b82 */ /* 0x000e640000000a00 */
[----:B-1----:R1:W5:Y:S01]  /*0140*/  LDG.E R81, desc[UR46][R2.64] ;  /* 0x0000002e02517981 */ /* 0x002362000c1e1900 */
[----:B------:R-:W-:Y:S01]  /*0150*/  HFMA2 R171, -RZ, RZ, 0, 5.9604644775390625e-08 ;  /* 0x00000001ffab7431 */ /* 0x000fe200000001ff */
[----:B------:R-:W-:Y:S05]  /*0160*/  BRA `(.L_x_0) ;  /* 0x00000000000c7947 */ /* 0x000fea0003800000 */
.L_x_1:
[----:B------:R-:W1:Y:S01]  /*0170*/  LDCU UR8, c[0x0][0x880] ;  /* 0x00011000ff0877ac */ /* 0x000e620008000800 */
[----:B------:R-:W-:Y:S01]  /*0180*/  HFMA2 R171, -RZ, RZ, 0, 5.9604644775390625e-08 ;  /* 0x00000001ffab7431 */ /* 0x000fe200000001ff */
[----:B-1----:R-:W-:-:S07]  /*0190*/  MOV R81, UR8 ;  /* 0x0000000800517c02 */ /* 0x002fce0008000f00 */
.L_x_0:
[----:B------:R-:W2:Y:S02]  /*01a0*/  LDCU.64 UR8, c[0x0][0x8b0] ;  /* 0x00011600ff0877ac */ /* 0x000ea40008000a00 */
[----:B--2---:R-:W-:-:S04]  /*01b0*/  UISETP.NE.U32.AND UP0, UPT, UR8, URZ, UPT ;  /* 0x000000ff0800728c */ /* 0x004fc8000bf05070 */
[----:B------:R-:W-:-:S09]  /*01c0*/  UISETP.NE.AND.EX UP0, UPT, UR9, URZ, UPT, UP0 ;  /* 0x000000ff0900728c */ /* 0x000fd2000bf05300 */
[----:B------:R-:W-:Y:S05]  /*01d0*/  BRA.U UP0, `(.L_x_2) ;  /* 0x0000000100247547 */ /* 0x000fea000b800000 */
[----:B------:R-:W2:Y:S02]  /*01e0*/  LDCU.64 UR8, c[0x0][0x8a8] ;  /* 0x00011500ff0877ac */ /* 0x000ea40008000a00 */
[----:B--2---:R-:W-:-:S04]  /*01f0*/  UISETP.NE.U32.AND UP0, UPT, UR8, URZ, UPT ;  /* 0x000000ff0800728c */ /* 0x004fc8000bf05070 */
[----:B------:R-:W-:-:S09]  /*0200*/  UISETP.NE.AND.EX UP0, UPT, UR9, URZ, UPT, UP0 ;  /* 0x000000ff0900728c */ /* 0x000fd2000bf05300 */
[----:B------:R-:W-:Y:S05]  /*0210*/  BRA.U !UP0, `(.L_x_3) ;  /* 0x00000001080c7547 */ /* 0x000fea000b800000 */
[----:B------:R-:W2:Y:S02]  /*0220*/  LDC.64 R78, c[0x0][0x8a8] ;  /* 0x00022a00ff4e7b82 */ /* 0x000ea40000000a00 */
[----:B--2---:R2:W5:Y:S01]  /*0230*/  LDG.E R78, desc[UR46][R78.64] ;  /* 0x0000002e4e4e7981 */ /* 0x004562000c1e1900 */
[----:B------:R-:W-:Y:S05]  /*0240*/  BRA `(.L_x_2) ;  /* 0x0000000000087947 */ /* 0x000fea0003800000 */
.L_x_3:
[----:B------:R-:W2:Y:S02]  /*0250*/  LDCU UR8, c[0x0][0x8a0] ;  /* 0x00011400ff0877ac */ /* 0x000ea40008000800 */
[----:B--2---:R-:W-:Y:S02]  /*0260*/  MOV R78, UR8 ;  /* 0x00000008004e7c02 */ /* 0x004fe40008000f00 */
.L_x_2:
[----:B------:R-:W-:Y:S01]  /*0270*/  IMAD.U32 R0, RZ, RZ, UR10 ;  /* 0x0000000aff007e24 */ /* 0x000fe2000f8e00ff */
[----:B------:R-:W-:Y:S04]  /*0280*/  BSSY.RECONVERGENT B0, `(.L_x_4) ;  /* 0x000000c000007945 */ /* 0x000fe80003800200 */
[C---:B------:R-:W-:Y:S02]  /*0290*/  ISETP.NE.OR P2, PT, R0.reuse, 0x1, !P1 ;  /* 0x000000010000780c */ /* 0x040fe40004f45670 */
[----:B------:R-:W-:-:S11]  /*02a0*/  ISETP.NE.OR P0, PT, R0, 0x3, !P1 ;  /* 0x000000030000780c */ /* 0x000fd60004f05670 */
[----:B------:R-:W-:Y:S05]  /*02b0*/  @P2 BRA `(.L_x_5) ;  /* 0x0000000000202947 */ /* 0x000fea0003800000 */
[----:B------:R-:W3:Y:S02]  /*02c0*/  LDCU.64 UR8, c[0x0][0x348] ;  /* 0x00006900ff0877ac */ /* 0x000ee40008000a00 */
[----:B---3--:R-:W-:Y:S02]  /*02d0*/  UIADD3 UR12, UP1, UPT, UR8, 0x80, URZ ;  /* 0x00000080080c7890 */ /* 0x008fe4000ff3e0ff */
[----:B------:R-:W-:Y:S02]  /*02e0*/  UIADD3 UR8, UP0, UPT, UR8, 0x180, URZ ;  /* 0x0000018008087890 */ /* 0x000fe4000ff1e0ff */
[----:B------:R-:W-:Y:S02]  /*02f0*/  UIADD3.X UR13, UPT, UPT, URZ, UR9, URZ, UP1, !UPT ;  /* 0x00000009ff0d7290 */ /* 0x000fe40008ffe4ff */
[----:B------:R-:W-:-:S07]  /*0300*/  UIADD3.X UR9, UPT, UPT, URZ, UR9, URZ, UP0, !UPT ;  /* 0x00000009ff097290 */ /* 0x000fce00087fe4ff */
[----:B------:R3:W-:Y:S02]  /*0310*/  UTMACCTL.PF [UR12] ;  /* 0x000000000c0079b9 */ /* 0x0007e40008040000 */
[----:B------:R3:W-:Y:S02]  /*0320*/  UTMACCTL.PF [UR8] ;  /* 0x00000000080079b9 */ /* 0x0007e40008040000 */
[----:B---3--:R-:W-:Y:S01]  /*0330*/  NOP ;  /* 0x0000000000007918 */ /* 0x008fe20000000000 */
.L_x_5:
[----:B------:R-:W-:Y:S05]  /*0340*/  BSYNC.RECONVERGENT B0 ;  /* 0x0000000000007941 */ /* 0x000fea0003800200 */
.L_x_4:
[----:B------:R-:W-:Y:S04]  /*0350*/  BSSY.RECONVERGENT B0, `(.L_x_6) ;  /* 0x000000a000007945 */ /* 0x000fe80003800200 */
        /* <DEDUP_REMOVED lines=9> */
.L_x_7:
[----:B------:R-:W-:Y:S05]  /*03f0*/  BSYNC.RECONVERGENT B0 ;  /* 0x0000000000007941 */ /* 0x000fea0003800200 */
.L_x_6:
[----:B------:R-:W3:Y:S01]  /*0400*/  LDCU.64 UR8, c[0x0][0x888] ;  /* 0x00011100ff0877ac */ /* 0x000ee20008000a00 */
[----:B------:R-:W-:Y:S02]  /*0410*/  UISETP.EQ.U32.AND UP1, UPT, UR6, URZ, UPT ;  /* 0x000000ff0600728c */ /* 0x000fe4000bf22070 */
[----:B------:R-:W-:Y:S02]  /*0420*/  UPLOP3.LUT UP5, UPT, UPT, UPT, UPT, 0x80, 0x8 ;  /* 0x000000000008789c */ /* 0x000fe40003faf070 */
[----:B---3--:R-:W-:-:S04]  /*0430*/  UISETP.NE.U32.AND UP0, UPT, UR8, URZ, UPT ;  /* 0x000000ff0800728c */ /* 0x008fc8000bf05070 */
[----:B------:R-:W-:-:S04]  /*0440*/  UISETP.NE.AND.EX UP0, UPT, UR9, URZ, UPT, UP0 ;  /* 0x000000ff0900728c */ /* 0x000fc8000bf05300 */
[----:B------:R-:W-:-:S04]  /*0450*/  UISETP.EQ.OR.EX UP2, UPT, UR7, URZ, !UP0, UP1 ;  /* 0x000000ff0700728c */ /* 0x000fc8000c742710 */
[----:B------:R-:W-:-:S05]  /*0460*/  UP2UR UR50, UPR, URZ, 0x4 ;  /* 0x00000004ff327883 */ /* 0x000fca0008000000 */
[----:B------:R-:W-:Y:S07]  /*0470*/  BRA.U !UP2, `(.L_x_8) ;  /* 0x000000010a207547 */ /* 0x000fee000b800000 */
[----:B------:R-:W-:Y:S01]  /*0480*/  UISETP.NE.U32.AND UP2, UPT, UR6, URZ, UPT ;  /* 0x000000ff0600728c */ /* 0x000fe2000bf45070 */
[----:B-----5:R-:W-:Y:S01]  /*0490*/  FSETP.NEU.AND P0, PT, R81, RZ, PT ;  /* 0x000000ff5100720b */ /* 0x020fe20003f0d000 */
[----:B------:R-:W-:Y:S02]  /*04a0*/  USEL UR6, URZ, 0xffffffff, UP0 ;  /* 0xffffffffff067887 */ /* 0x000fe40008000000 */
[----:B------:R-:W-:-:S10]  /*04b0*/  UISETP.NE.AND.EX UP2, UPT, UR7, URZ, UPT, UP2 ;  /* 0x000000ff0700728c */ /* 0x000fd4000bf45320 */
[----:B------:R-:W-:Y:S01]  /*04c0*/  VOTEU.ANY UP1, P0 ;  /* 0x0000000000ff7886 */ /* 0x000fe20000020100 */
[----:B------:R-:W-:-:S04]  /*04d0*/  @!UP2 USEL UR6, URZ, 0xffffffff, UP1 ;  /* 0xffffffffff06a887 */ /* 0x000fc80008800000 */
[----:B------:R-:W-:-:S04]  /*04e0*/  ULOP3.LUT UR6, UR6, 0x1, URZ, 0xc0, !UPT ;  /* 0x0000000106067892 */ /* 0x000fc8000f8ec0ff */
[----:B------:R-:W-:-:S11]  /*04f0*/  UISETP.NE.U32.AND UP5, UPT, UR6, 0x1, UPT ;  /* 0x000000010600788c */ /* 0x000fd6000bfa5070 */
.L_x_8:
[----:B------:R-:W3:Y:S01]  /*0500*/  SHFL.IDX PT, R0, R173, RZ, 0x1f ;  /* 0x00001fffad007589 */ /* 0x000ee200000e0000 */
[----:B------:R-:W-:-:S04]  /*0510*/  UISETP.NE.AND UP1, UPT, UR10, 0x2, UPT ;  /* 0x000000020a00788c */ /* 0x000fc8000bf25270 */
[----:B------:R-:W-:Y:S02]  /*0520*/  UISETP.EQ.AND UP2, UPT, UR5, URZ, !UP1 ;  /* 0x000000ff0500728c */ /* 0x000fe4000cf42270 */
[----:B------:R-:W-:-:S04]  /*0530*/  USEL UR7, URZ, 0x1, UP1 ;  /* 0x00000001ff077887 */ /* 0x000fc80008800000 */
[----:B------:R-:W-:Y:S02]  /*0540*/  PLOP3.LUT P5, PT, P1, PT, UP2, 0x80, 0x8 ;  /* 0x000000000008781c */ /* 0x000fe40000faf028 */
[----:B---3--:R-:W-:-:S13]  /*0550*/  ISETP.NE.AND P0, PT, R0, RZ, PT ;  /* 0x000000ff0000720c */ /* 0x008fda0003f05270 */
[----:B------:R-:W-:Y:S05]  /*0560*/  @P0 BRA `(.L_x_9) ;  /* 0x00000000003c0947 */ /* 0x000fea0003800000 */
[----:B------:R-:W-:Y:S01]  /*0570*/  UMOV UR8, 0x400 ;  /* 0x0000040000087882 */ /* 0x000fe20000000000 */
[----:B------:R-:W-:Y:S01]  /*0580*/  UMOV UR6, 0x1 ;  /* 0x0000000100067882 */ /* 0x000fe20000000000 */
[----:B------:R-:W-:Y:S02]  /*0590*/  ULEA UR8, UR37, UR8, 0x18 ;  /* 0x0000000825087291 */ /* 0x000fe4000f8ec0ff */
[----:B------:R-:W-:-:S04]  /*05a0*/  UIADD3 UR12, UPT, UPT, -UR6, 0x100000, URZ ;  /* 0x00100000060c7890 */ /* 0x000fc8000fffe1ff */
[----:B------:R-:W-:Y:S02]  /*05b0*/  USHF.L.U32 UR13, UR12, 0xb, URZ ;  /* 0x0000000b0c0d7899 */ /* 0x000fe400080006ff */
[----:B------:R-:W-:Y:S01]  /*05c0*/  USHF.L.U32 UR12, UR12, 0x1, URZ ;  /* 0x000000010c0c7899 */ /* 0x000fe200080006ff */
[----:B------:R-:W-:Y:S01]  /*05d0*/  ELECT P0, URZ, PT ;  /* 0x0000000000ff782f */ /* 0x000fe20003800000 */
[----:B------:R-:W3:Y:S10]  /*05e0*/  FENCE.VIEW.ASYNC.S ;  /* 0x00000000000073c6 */ /* 0x000ef40000000000 */
[----:B---3--:R3:W4:Y:S01]  /*05f0*/  SYNCS.EXCH.64 URZ, [UR8], UR12 ;  /* 0x0000000c08ff75b2 */ /* 0x0087220008000100 */
[----:B------:R3:W1:Y:S01]  /*0600*/  SYNCS.EXCH.64 URZ, [UR8+0x18], UR12 ;  /* 0x0000180c08ff75b2 */ /* 0x0006620008000100 */
[----:B------:R3:W1:Y:S01]  /*0610*/  SYNCS.EXCH.64 URZ, [UR8+0x8], UR12 ;  /* 0x0000080c08ff75b2 */ /* 0x0006620008000100 */
[----:B------:R3:W1:Y:S01]  /*0620*/  SYNCS.EXCH.64 URZ, [UR8+0x20], UR12 ;  /* 0x0000200c08ff75b2 */ /* 0x0006620008000100 */
[----:B------:R3:W1:Y:S01]  /*0630*/  SYNCS.EXCH.64 URZ, [UR8+0x10], UR12 ;  /* 0x0000100c08ff75b2 */ /* 0x0006620008000100 */
[----:B------:R3:W1:Y:S01]  /*0640*/  SYNCS.EXCH.64 URZ, [UR8+0x28], UR12 ;  /* 0x0000280c08ff75b2 */ /* 0x0006620008000100 */
[----:B------:R-:W-:Y:S01]  /*0650*/  NOP ;  /* 0x0000000000007918 */ /* 0x000fe20000000000 */
.L_x_9:
[----:B------:R-:W2:Y:S01]  /*0660*/  SHFL.IDX PT, R0, R173, RZ, 0x1f ;  /* 0x00001fffad007589 */ /* 0x000ea200000e0000 */
[----:B------:R-:W-:Y:S01]  /*0670*/  NOP ;  /* 0x0000000000007918 */ /* 0x000fe20000000000 */
[----:B--2---:R-:W-:-:S13]  /*0680*/  ISETP.NE.AND P0, PT, R0, 0x1, PT ;  /* 0x000000010000780c */ /* 0x004fda0003f05270 */
[----:B------:R-:W-:Y:S05]  /*0690*/  @P0 BRA `(.L_x_10) ;  /* 0x0000000000440947 */ /* 0x000fea0003800000 */
[----:B------:R-:W-:Y:S01]  /*06a0*/  UMOV UR9, 0x400 ;  /* 0x0000040000097882 */ /* 0x000fe20000000000 */
[----:B---3--:R-:W-:Y:S01]  /*06b0*/  UMOV UR8, 0x20 ;  /* 0x0000002000087882 */ /* 0x008fe20000000000 */
[----:B------:R-:W-:Y:S01]  /*06c0*/  UMOV UR6, 0x80 ;  /* 0x0000008000067882 */ /* 0x000fe20000000000 */
[----:B------:R-:W-:Y:S02]  /*06d0*/  ULEA UR9, UR37, UR9, 0x18 ;  /* 0x0000000925097291 */ /* 0x000fe4000f8ec0ff */
[----:B------:R-:W-:-:S04]  /*06e0*/  UIADD3 UR12, UPT, UPT, -UR8, 0x100000, URZ ;  /* 0x00100000080c7890 */ /* 0x000fc8000fffe1ff */
[----:B------:R-:W-:Y:S02]  /*06f0*/  USHF.L.U32 UR13, UR12, 0xb, URZ ;  /* 0x0000000b0c0d7899 */ /* 0x000fe400080006ff */
[----:B------:R-:W-:Y:S02]  /*0700*/  USHF.L.U32 UR12, UR12, 0x1, URZ ;  /* 0x000000010c0c7899 */ /* 0x000fe400080006ff */
[----:B------:R-:W-:-:S04]  /*0710*/  UIADD3 UR14, UPT, UPT, -UR6, 0x100000, URZ ;  /* 0x00100000060e7890 */ /* 0x000fc8000fffe1ff */
[----:B------:R-:W-:Y:S02]  /*0720*/  USHF.L.U32 UR15, UR14, 0xb, URZ ;  /* 0x0000000b0e0f7899 */ /* 0x000fe400080006ff */
[----:B------:R-:W-:Y:S01]  /*0730*/  USHF.L.U32 UR14, UR14, 0x1, URZ ;  /* 0x000000010e0e7899 */ /* 0x000fe200080006ff */
[----:B------:R-:W-:Y:S01]  /*0740*/  ELECT P0, URZ, PT ;  /* 0x0000000000ff782f */ /* 0x000fe20003800000 */
[----:B------:R-:W2:Y:S02]  /*0750*/  FENCE.VIEW.ASYNC.S ;  /* 0x00000000000073c6 */ /* 0x000ea40000000000 */
[----:B--2---:R2:W3:Y:S08]  /*0760*/  SYNCS.EXCH.64 URZ, [UR9+0x30], UR12 ;  /* 0x0000300c09ff75b2 */ /* 0x0044f00008000100 */
[----:B------:R2:W1:Y:S01]  /*0770*/  SYNCS.EXCH.64 URZ, [UR9+0x40], UR14 ;  /* 0x0000400e09ff75b2 */ /* 0x0004620008000100 */
[----:B------:R2:W1:Y:S01]  /*0780*/  SYNCS.EXCH.64 URZ, [UR9+0x38], UR12 ;  /* 0x0000380c09ff75b2 */ /* 0x0004620008000100 */
[----:B------:R2:W1:Y:S01]  /*0790*/  SYNCS.EXCH.64 URZ, [UR9+0x48], UR14 ;  /* 0x0000480e09ff75b2 */ /* 0x0004620008000100 */
[----:B------:R-:W-:Y:S01]  /*07a0*/  NOP ;  /* 0x0000000000007918 */ /* 0x000fe20000000000 */
.L_x_10:
[----:B------:R-:W4:Y:S01]  /*07b0*/  SHFL.IDX PT, R0, R173, RZ, 0x1f ;  /* 0x00001fffad007589 */ /* 0x000f2200000e0000 */
[----:B------:R-:W-:Y:S01]  /*07c0*/  NOP ;  /* 0x0000000000007918 */ /* 0x000fe20000000000 */
[----:B----4-:R-:W-:-:S13]  /*07d0*/  ISETP.NE.AND P0, PT, R0, 0x3, PT ;  /* 0x000000030000780c */ /* 0x010fda0003f05270 */
[----:B------:R-:W-:Y:S05]  /*07e0*/  @P0 BRA `(.L_x_11) ;  /* 0x00000000002c0947 */ /* 0x000fea0003800000 */
[----:B---3--:R-:W-:Y:S01]  /*07f0*/  UMOV UR8, 0x400 ;  /* 0x0000040000087882 */ /* 0x008fe20000000000 */
[----:B------:R-:W-:Y:S01]  /*0800*/  UMOV UR6, 0x20 ;  /* 0x0000002000067882 */ /* 0x000fe20000000000 */
[----:B------:R-:W-:Y:S02]  /*0810*/  ULEA UR8, UR37, UR8, 0x18 ;  /* 0x0000000825087291 */ /* 0x000fe4000f8ec0ff */
[----:B--2---:R-:W-:-:S04]  /*0820*/  UIADD3 UR12, UPT, UPT, -UR6, 0x100000, URZ ;  /* 0x00100000060c7890 */ /* 0x004fc8000fffe1ff */
[----:B------:R-:W-:Y:S02]  /*0830*/  USHF.L.U32 UR13, UR12, 0xb, URZ ;  /* 0x0000000b0c0d7899 */ /* 0x000fe400080006ff */
[----:B------:R-:W-:Y:S01]  /*0840*/  USHF.L.U32 UR12, UR12, 0x1, URZ ;  /* 0x000000010c0c7899 */ /* 0x000fe200080006ff */
[----:B------:R-:W-:Y:S01]  /*0850*/  ELECT P0, URZ, PT ;  /* 0x0000000000ff782f */ /* 0x000fe20003800000 */
[----:B------:R-:W2:Y:S10]  /*0860*/  FENCE.VIEW.ASYNC.S ;  /* 0x00000000000073c6 */ /* 0x000eb40000000000 */
[----:B--2---:R4:W2:Y:S01]  /*0870*/  SYNCS.EXCH.64 URZ, [UR8+0x50], UR12 ;  /* 0x0000500c08ff75b2 */ /* 0x0048a20008000100 */
[----:B------:R4:W3:Y:S02]  /*0880*/  SYNCS.EXCH.64 URZ, [UR8+0x58], UR12 ;  /* 0x0000580c08ff75b2 */ /* 0x0008e40008000100 */
[----:B----4-:R-:W-:Y:S01]  /*0890*/  NOP ;  /* 0x0000000000007918 */ /* 0x010fe20000000000 */
.L_x_11:
[----:B------:R-:W4:Y:S01]  /*08a0*/  SHFL.IDX PT, R0, R173, RZ, 0x1f ;  /* 0x00001fffad007589 */ /* 0x000f2200000e0000 */
[----:B------:R-:W-:Y:S01]  /*08b0*/  NOP ;  /* 0x0000000000007918 */ /* 0x000fe20000000000 */
[----:B----4-:R-:W-:-:S13]  /*08c0*/  ISETP.NE.AND P0, PT, R0, 0x4, PT ;  /* 0x000000040000780c */ /* 0x010fda0003f05270 */
[----:B------:R-:W-:Y:S05]  /*08d0*/  @P0 BRA `(.L_x_12) ;  /* 0x0000000000480947 */ /* 0x000fea0003800000 */
[----:B--2---:R-:W-:Y:S01]  /*08e0*/  UMOV UR9, 0x1e0 ;  /* 0x000001e000097882 */ /* 0x004fe20000000000 */
[----:B---3--:R-:W-:Y:S01]  /*08f0*/  UMOV UR8, 0x400 ;  /* 0x0000040000087882 */ /* 0x008fe20000000000 */
[----:B------:R-:W-:Y:S01]  /*0900*/  USEL UR9, UR9, 0x1a0, UP5 ;  /* 0x000001a009097887 */ /* 0x000fe2000a800000 */
        /* <DEDUP_REMOVED lines=10> */
[----:B--2---:R4:W2:Y:S08]  /*09b0*/  SYNCS.EXCH.64 URZ, [UR8+0x60], UR12 ;  /* 0x0000600c08ff75b2 */ /* 0x0048b00008000100 */
[----:B------:R4:W3:Y:S01]  /*09c0*/  SYNCS.EXCH.64 URZ, [UR8+0x70], UR14 ;  /* 0x0000700e08ff75b2 */ /* 0x0008e20008000100 */
[----:B------:R4:W1:Y:S01]  /*09d0*/  SYNCS.EXCH.64 URZ, [UR8+0x68], UR12 ;  /* 0x0000680c08ff75b2 */ /* 0x0008620008000100 */
[----:B------:R4:W1:Y:S02]  /*09e0*/  SYNCS.EXCH.64 URZ, [UR8+0x78], UR14 ;  /* 0x0000780e08ff75b2 */ /* 0x0008640008000100 */
[----:B----4-:R-:W-:Y:S01]  /*09f0*/  NOP ;  /* 0x0000000000007918 */ /* 0x010fe20000000000 */
.L_x_12:
[----:B------:R-:W4:Y:S01]  /*0a00*/  SHFL.IDX PT, R0, R173, RZ, 0x1f ;  /* 0x00001fffad007589 */ /* 0x000f2200000e0000 */
[----:B------:R-:W-:Y:S01]  /*0a10*/  NOP ;  /* 0x0000000000007918 */ /* 0x000fe20000000000 */
[----:B----4-:R-:W-:-:S13]  /*0a20*/  ISETP.NE.AND P0, PT, R0, 0x5, PT ;  /* 0x000000050000780c */ /* 0x010fda0003f05270 */
[----:B------:R-:W-:Y:S05]  /*0a30*/  @P0 BRA `(.L_x_13) ;  /* 0x0000000000540947 */ /* 0x000fea0003800000 */
[----:B--2---:R-:W-:Y:S01]  /*0a40*/  UMOV UR9, 0x400 ;  /* 0x0000040000097882 */ /* 0x004fe20000000000 */
        /* <DEDUP_REMOVED lines=14> */
[----:B------:R4:W1:Y:S01]  /*0b30*/  SYNCS.EXCH.64 URZ, [UR9+0xa8], UR14 ;  /* 0x0000a80e09ff75b2 */ /* 0x0008620008000100 */
[----:B------:R4:W1:Y:S01]  /*0b40*/  SYNCS.EXCH.64 URZ, [UR9+0x90], UR12 ;  /* 0x0000900c09ff75b2 */ /* 0x0008620008000100 */
[----:B------:R4:W1:Y:S01]  /*0b50*/  SYNCS.EXCH.64 URZ, [UR9+0xb0], UR14 ;  /* 0x0000b00e09ff75b2 */ /* 0x0008620008000100 */
[----:B------:R4:W1:Y:S01]  /*0b60*/  SYNCS.EXCH.64 URZ, [UR9+0x98], UR12 ;  /* 0x0000980c09ff75b2 */ /* 0x0008620008000100 */
[----:B------:R4:W1:Y:S02]  /*0b70*/  SYNCS.EXCH.64 URZ, [UR9+0xb8], UR14 ;  /* 0x0000b80e09ff75b2 */ /* 0x0008640008000100 */
[----:B----4-:R-:W-:Y:S01]  /*0b80*/  NOP ;  /* 0x0000000000007918 */ /* 0x010fe20000000000 */
.L_x_13:
[----:B------:R-:W4:Y:S01]  /*0b90*/  SHFL.IDX PT, R0, R173, RZ, 0x1f ;  /* 0x00001fffad007589 */ /* 0x000f2200000e0000 */
[----:B------:R-:W-:Y:S01]  /*0ba0*/  ISETP.NE.OR P1, PT, RZ, UR10, !P1 ;  /* 0x0000000aff007c0c */ /* 0x000fe2000cf25670 */
        /* <DEDUP_REMOVED lines=12> */
[----:B------:R4:W3:Y:S01]  /*0c70*/  SYNCS.EXCH.64 URZ, [UR8+0xd0], UR12 ;  /* 0x0000d00c08ff75b2 */ /* 0x0008e20008000100 */
[----:B------:R4:W1:Y:S01]  /*0c80*/  SYNCS.EXCH.64 URZ, [UR8+0xc8], UR12 ;  /* 0x0000c80c08ff75b2 */ /* 0x0008620008000100 */
[----:B------:R4:W1:Y:S02]  /*0c90*/  SYNCS.EXCH.64 URZ, [UR8+0xd8], UR12 ;  /* 0x0000d80c08ff75b2 */ /* 0x0008640008000100 */
[----:B----4-:R-:W-:Y:S01]  /*0ca0*/  NOP ;  /* 0x0000000000007918 */ /* 0x010fe20000000000 */
.L_x_14:
[----:B------:R-:W-:Y:S01]  /*0cb0*/  VOTEU.ALL UP1, P1 ;  /* 0x0000000000ff7886 */ /* 0x000fe20000820000 */
[----:B---3--:R-:W3:Y:S01]  /*0cc0*/  LDCU UR8, c[0x0][0x36c] ;  /* 0x00006d80ff0877ac */ /* 0x008ee20008000800 */
[----:B------:R-:W-:Y:S01]  /*0cd0*/  NOP ;  /* 0x0000000000007918 */ /* 0x000fe20000000000 */
[----:B------:R-:W-:Y:S01]  /*0ce0*/  LOP3.LUT R10, R189, 0x1f, RZ, 0xc0, !PT ;  /* 0x0000001fbd0a7812 */ /* 0x000fe200078ec0ff */
[----:B--2---:R-:W-:Y:S01]  /*0cf0*/  UMOV UR12, 0x20 ;  /* 0x00000020000c7882 */ /* 0x004fe20000000000 */
[----:B------:R-:W-:Y:S01]  /*0d00*/  @!UP1 UMOV UR6, 0x400 ;  /* 0x0000040000069882 */ /* 0x000fe20000000000 */
[----:B------:R-:W-:-:S04]  /*0d10*/  @!UP1 UIADD3 UR12, UPT, UPT, -UR12, 0x100000, URZ ;  /* 0x001000000c0c9890 */ /* 0x000fc8000fffe1ff */
[----:B------:R-:W-:Y:S02]  /*0d20*/  @!UP1 USHF.L.U32 UR13, UR12, 0xb, URZ ;  /* 0x0000000b0c0d9899 */ /* 0x000fe400080006ff */
[----:B------:R-:W-:Y:S02]  /*0d30*/  @!UP1 USHF.L.U32 UR12, UR12, 0x1, URZ ;  /* 0x000000010c0c9899 */ /* 0x000fe400080006ff */
[----:B------:R-:W-:Y:S01]  /*0d40*/  @!UP1 ULEA UR6, UR37, UR6, 0x18 ;  /* 0x0000000625069291 */ /* 0x000fe2000f8ec0ff */
[----:B------:R-:W-:Y:S01]  /*0d50*/  VOTEU.ALL UP1, P1 ;  /* 0x0000000000ff7886 */ /* 0x000fe20000820000 */
[----:B------:R-:W-:Y:S01]  /*0d60*/  UISETP.NE.AND UP4, UPT, UR10, URZ, UPT ;  /* 0x000000ff0a00728c */ /* 0x000fe2000bf85270 */
[----:B------:R-:W2:Y:S09]  /*0d70*/  FENCE.VIEW.ASYNC.S ;  /* 0x00000000000073c6 */ /* 0x000eb20000000000 */
[----:B--2---:R2:W4:Y:S01]  /*0d80*/  @!UP1 SYNCS.EXCH.64 URZ, [UR6+0xe0], UR12 ;  /* 0x0000e00c06ff95b2 */ /* 0x0045220008000100 */
[----:B---3--:R-:W-:-:S09]  /*0d90*/  UISETP.EQ.U32.AND UP1, UPT, UR8, 0x1, UPT ;  /* 0x000000010800788c */ /* 0x008fd2000bf22070 */
[----:B------:R-:W-:Y:S05]  /*0da0*/  BRA.U !UP1, `(.L_x_15) ;  /* 0x0000000109087547 */ /* 0x000fea000b800000 */
[----:B-1--4-:R-:W-:Y:S01]  /*0db0*/  UCGABAR_ARV ;  /* 0x00000000000079c7 */ /* 0x012fe20008000000 */
[----:B------:R-:W-:Y:S05]  /*0dc0*/  BRA `(.L_x_16) ;  /* 0x0000000000047947 */ /* 0x000fea0003800000 */
.L_x_15:
[----:B-1--4-:R-:W-:Y:S01]  /*0dd0*/  NOP ;  /* 0x0000000000007918 */ /* 0x012fe20000000000 */
.L_x_16:
[----:B------:R-:W1:Y:S01]  /*0de0*/  S2R R20, SR_CTAID.Y ;  /* 0x0000000000147919 */ /* 0x000e620000002600 */
[----:B------:R-:W-:-:S05]  /*0df0*/  CS2R.32 R170, SR_CgaSize ;  /* 0x0000000000aa7805 */ /* 0x000fca0000008a00 */
[----:B------:R-:W-:-:S05]  /*0e00*/  IMAD R170, R170, -0xa0, RZ ;  /* 0xffffff60aaaa7824 */ /* 0x000fca00078e02ff */
[----:B--2---:R-:W-:-:S14]  /*0e10*/  R2UR UR6, R170 ;  /* 0x00000000aa0672ca */ /* 0x004fdc00000e0000 */
[----:B------:R-:W2:Y:S01]  /*0e20*/  LDCU UR6, c[0x0][UR6+0x2b4] ;  /* 0x00005680060677ac */ /* 0x000ea20008000800 */
[----:B------:R-:W-:-:S05]  /*0e30*/  CS2R.32 R0, SR_CgaSize ;  /* 0x0000000000007805 */ /* 0x000fca0000008a00 */
[----:B------:R-:W-:-:S06]  /*0e40*/  IMAD R0, R0, -0xa0, RZ ;  /* 0xffffff6000007824 */ /* 0x000fcc00078e02ff */
[----:B------:R-:W3:Y:S01]  /*0e50*/  LDC R0, c[0x0][R0+0x2a4] ;  /* 0x0000a90000007b82 */ /* 0x000ee20000000800 */
[----:B------:R-:W-:Y:S01]  /*0e60*/  PRMT R8, RZ, 0x7610, R8 ;  /* 0x00007610ff087816 */ /* 0x000fe20000000008 */
[----:B------:R-:W4:Y:S01]  /*0e70*/  S2R R11, SR_CTAID.X ;  /* 0x00000000000b7919 */ /* 0x000f220000002500 */
[----:B------:R-:W-:-:S05]  /*0e80*/  CS2R.32 R170, SR_CgaSize ;  /* 0x0000000000aa7805 */ /* 0x000fca0000008a00 */
[----:B------:R-:W-:-:S05]  /*0e90*/  IMAD R170, R170, -0xa0, RZ ;  /* 0xffffff60aaaa7824 */ /* 0x000fca00078e02ff */
[----:B------:R-:W-:-:S14]  /*0ea0*/  R2UR UR8, R170 ;  /* 0x00000000aa0872ca */ /* 0x000fdc00000e0000 */
[----:B------:R-:W3:Y:S01]  /*0eb0*/  LDCU UR8, c[0x0][UR8+0x2b0] ;  /* 0x00005600080877ac */ /* 0x000ee20008000800 */
[----:B------:R-:W-:Y:S01]  /*0ec0*/  UISETP.NE.AND UP2, UPT, UR10, 0x2, UPT ;  /* 0x000000020a00788c */ /* 0x000fe2000bf45270 */
[----:B------:R-:W2:Y:S01]  /*0ed0*/  LDC R9, c[0x0][0xb24] ;  /* 0x0002c900ff097b82 */ /* 0x000ea20000000800 */
[----:B------:R-:W-:-:S05]  /*0ee0*/  CS2R.32 R2, SR_CgaSize ;  /* 0x0000000000027805 */ /* 0x000fca0000008a00 */
[----:B------:R-:W-:-:S06]  /*0ef0*/  IMAD R2, R2, -0xa0, RZ ;  /* 0xffffff6002027824 */ /* 0x000fcc00078e02ff */
[----:B------:R-:W3:Y:S08]  /*0f00*/  LDC R2, c[0x0][R2+0x2a0] ;  /* 0x0000a80002027b82 */ /* 0x000ef00000000800 */
[----:B------:R-:W3:Y:S01]  /*0f10*/  LDC R72, c[0x0][0xb24] ;  /* 0x0002c900ff487b82 */ /* 0x000ee20000000800 */
[----:B-1----:R-:W-:-:S07]  /*0f20*/  I2FP.F32.U32 R3, R20 ;  /* 0x0000001400037245 */ /* 0x002fce0000201000 */
[----:B------:R-:W1:Y:S01]  /*0f30*/  S2UR UR36, SR_CTAID.Z ;  /* 0x00000000002479c3 */ /* 0x000e620000002700 */
[----:B--2---:R-:W-:Y:S01]  /*0f40*/  ISETP.GE.AND P0, PT, R9, 0x1, PT ;  /* 0x000000010900780c */ /* 0x004fe20003f06270 */
[----:B----4-:R-:W-:Y:S01]  /*0f50*/  IMAD.MOV.U32 R21, RZ, RZ, R11 ;  /* 0x000000ffff157224 */ /* 0x010fe200078e000b */
[----:B------:R-:W-:Y:S01]  /*0f60*/  I2FP.F32.U32 R4, R11 ;  /* 0x0000000b00047245 */ /* 0x000fe20000201000 */
[----:B------:R-:W-:Y:S01]  /*0f70*/  FMUL R3, R3, UR6 ;  /* 0x0000000603037c20 */ /* 0x000fe20008400000 */
[----:B------:R-:W2:Y:S03]  /*0f80*/  LDCU UR6, c[0x0][0xb30] ;  /* 0x00016600ff0677ac */ /* 0x000ea60008000800 */
[----:B---3--:R-:W-:Y:S01]  /*0f90*/  FMUL R4, R4, UR8 ;  /* 0x0000000804047c20 */ /* 0x008fe20008400000 */
[----:B------:R-:W3:Y:S08]  /*0fa0*/  F2I.U32.TRUNC.NTZ R147, R3 ;  /* 0x0000000300937305 */ /* 0x000ef0000020f000 */
[----:B------:R-:W4:Y:S01]  /*0fb0*/  F2I.U32.TRUNC.NTZ R170, R4 ;  /* 0x0000000400aa7305 */ /* 0x000f22000020f000 */
[----:B--2---:R-:W-:Y:S01]  /*0fc0*/  UISETP.NE.AND UP3, UPT, UR6, 0x1, UPT ;  /* 0x000000010600788c */ /* 0x004fe2000bf65270 */
[----:B---3--:R-:W-:-:S05]  /*0fd0*/  IADD3 R147, PT, PT, -R147, RZ, RZ ;  /* 0x000000ff93937210 */ /* 0x008fca0007ffe1ff */
[----:B------:R-:W-:Y:S01]  /*0fe0*/  IMAD R147, R0, R147, R20 ;  /* 0x0000009300937224 */ /* 0x000fe200078e0214 */
[----:B------:R-:W-:Y:S01]  /*0ff0*/  PRMT R0, RZ, 0x7610, R0 ;  /* 0x00007610ff007816 */ /* 0x000fe20000000000 */
[----:B----4-:R-:W-:-:S04]  /*1000*/  IMAD.MOV R170, RZ, RZ, -R170 ;  /* 0x000000ffffaa7224 */ /* 0x010fc800078e0aaa */
[----:B------:R-:W-:Y:S01]  /*1010*/  IMAD R170, R2, R170, R11 ;  /* 0x000000aa02aa7224 */ /* 0x000fe200078e020b */
[----:B-1----:R-:W-:Y:S06]  /*1020*/  BRA.U UP4, `(.L_x_17) ;  /* 0x0000000104247547 */ /* 0x002fec000b800000 */
[----:B------:R-:W-:Y:S01]  /*1030*/  ISETP.NE.AND P1, PT, R147, RZ, PT ;  /* 0x000000ff9300720c */ /* 0x000fe20003f25270 */
[----:B------:R-:W-:Y:S01]  /*1040*/  IMAD.MOV.U32 R0, RZ, RZ, 0x3 ;  /* 0x00000003ff007424 */ /* 0x000fe200078e00ff */
[C---:B------:R-:W-:Y:S02]  /*1050*/  LOP3.LUT R3, R170.reuse, 0xfffffffe, RZ, 0xc0, !PT ;  /* 0xfffffffeaa037812 */ /* 0x040fe400078ec0ff */
[----:B------:R-:W-:Y:S02]  /*1060*/  ISETP.LT.U32.OR P1, PT, R170, 0x2, !P1 ;  /* 0x00000002aa00780c */ /* 0x000fe40004f21470 */
[----:B------:R-:W-:Y:S02]  /*1070*/  SHF.L.U32 R0, R0, R3, RZ ;  /* 0x0000000300007219 */ /* 0x000fe400000006ff */
[----:B------:R-:W-:Y:S02]  /*1080*/  SEL R5, RZ, 0x1, !P1 ;  /* 0x00000001ff057807 */ /* 0x000fe40004800000 */
[----:B------:R-:W-:-:S05]  /*1090*/  SEL R2, RZ, 0x2, !P1 ;  /* 0x00000002ff027807 */ /* 0x000fca0004800000 */
[----:B------:R-:W-:-:S05]  /*10a0*/  IMAD.IADD R2, R5, 0x1, R2 ;  /* 0x0000000105027824 */ /* 0x000fca00078e0202 */
[----:B------:R-:W-:Y:S02]  /*10b0*/  PRMT R8, R2, 0x7610, R8 ;  /* 0x0000761002087816 */ /* 0x000fe40000000008 */
.L_x_17:
[----:B------:R-:W-:Y:S05]  /*10c0*/  @!P0 BRA `(.L_x_18) ;  /* 0x0000000000b88947 */ /* 0x000fea0003800000 */
[----:B------:R-:W1:Y:S01]  /*10d0*/  LDC.64 R4, c[0x0][0xb18] ;  /* 0x0002c600ff047b82 */ /* 0x000e620000000a00 */
[----:B------:R-:W-:-:S07]  /*10e0*/  ISETP.NE.AND P0, PT, R9, 0x1, PT ;  /* 0x000000010900780c */ /* 0x000fce0003f05270 */
[----:B------:R-:W2:Y:S08]  /*10f0*/  LDC R14, c[0x0][0xb0c] ;  /* 0x0002c300ff0e7b82 */ /* 0x000eb00000000800 */
[----:B------:R-:W3:Y:S08]  /*1100*/  LDC R13, c[0x0][0x370] ;  /* 0x0000dc00ff0d7b82 */ /* 0x000ef00000000800 */
[----:B------:R-:W4:Y:S01]  /*1110*/  LDC R16, c[0x0][0x374] ;  /* 0x0000dd00ff107b82 */ /* 0x000f220000000800 */
[----:B-1----:R-:W-:-:S07]  /*1120*/  ISETP.NE.AND P1, PT, R4, 0x1, PT ;  /* 0x000000010400780c */ /* 0x002fce0003f25270 */
[----:B------:R-:W3:Y:S01]  /*1130*/  LDC.64 R6, c[0x0][0xb10] ;  /* 0x0002c400ff067b82 */ /* 0x000ee20000000a00 */
[----:B--2---:R-:W-:-:S07]  /*1140*/  ISETP.NE.AND P2, PT, R14, 0x1, PT ;  /* 0x000000010e00780c */ /* 0x004fce0003f45270 */
[----:B------:R-:W1:Y:S08]  /*1150*/  LDC R12, c[0x0][0xb20] ;  /* 0x0002c800ff0c7b82 */ /* 0x000e700000000800 */
[----:B------:R-:W2:Y:S01]  /*1160*/  LDC.64 R2, c[0x0][0xb28] ;  /* 0x0002ca00ff027b82 */ /* 0x000ea20000000a00 */
[----:B----4-:R-:W-:-:S04]  /*1170*/  IMAD.HI.U32 R15, R16, R5, RZ ;  /* 0x00000005100f7227 */ /* 0x010fc800078e00ff */
[----:B------:R-:W-:-:S04]  /*1180*/  IMAD.HI.U32 R5, R20, R5, RZ ;  /* 0x0000000514057227 */ /* 0x000fc800078e00ff */
[----:B---3--:R-:W-:-:S04]  /*1190*/  IMAD.HI.U32 R18, R13, R6, RZ ;  /* 0x000000060d127227 */ /* 0x008fc800078e00ff */
[C---:B------:R-:W-:Y:S01]  /*11a0*/  IMAD.HI.U32 R22, R11.reuse, R6, RZ ;  /* 0x000000060b167227 */ /* 0x040fe200078e00ff */
[-C--:B------:R-:W-:Y:S02]  /*11b0*/  @P2 SHF.R.U32.HI R13, RZ, R7.reuse, R18 ;  /* 0x00000007ff0d2219 */ /* 0x080fe40000011612 */
[-C--:B-1----:R-:W-:Y:S02]  /*11c0*/  @P1 SHF.R.U32.HI R16, RZ, R12.reuse, R15 ;  /* 0x0000000cff101219 */ /* 0x082fe4000001160f */
[----:B------:R-:W-:Y:S02]  /*11d0*/  SHF.R.U32.HI R5, RZ, R12, R5 ;  /* 0x0000000cff057219 */ /* 0x000fe40000011605 */
[----:B------:R-:W-:Y:S02]  /*11e0*/  SHF.R.U32.HI R22, RZ, R7, R22 ;  /* 0x00000007ff167219 */ /* 0x000fe40000011616 */
[----:B------:R-:W-:Y:S01]  /*11f0*/  SEL R5, R20, R5, !P1 ;  /* 0x0000000514057207 */ /* 0x000fe20004800000 */
[----:B--2---:R-:W-:Y:S01]  /*1200*/  IMAD.HI.U32 R18, R16, R2, RZ ;  /* 0x0000000210127227 */ /* 0x004fe200078e00ff */
[----:B------:R-:W-:-:S02]  /*1210*/  SEL R21, R11, R22, !P2 ;  /* 0x000000160b157207 */ /* 0x000fc40005000000 */
[----:B------:R-:W-:Y:S01]  /*1220*/  IADD3 R7, PT, PT, -R5, RZ, RZ ;  /* 0x000000ff05077210 */ /* 0x000fe20007ffe1ff */
[----:B------:R-:W-:Y:S01]  /*1230*/  IMAD.HI.U32 R6, R13, R2, RZ ;  /* 0x000000020d067227 */ /* 0x000fe200078e00ff */
[----:B------:R-:W-:-:S03]  /*1240*/  @P0 SHF.R.U32.HI R16, RZ, R3, R18 ;  /* 0x00000003ff100219 */ /* 0x000fc60000011612 */
[----:B------:R-:W-:Y:S01]  /*1250*/  IMAD R7, R4, R7, R20 ;  /* 0x0000000704077224 */ /* 0x000fe200078e0214 */
[----:B------:R-:W-:Y:S01]  /*1260*/  @P0 SHF.R.U32.HI R13, RZ, R3, R6 ;  /* 0x00000003ff0d0219 */ /* 0x000fe20000011606 */
[----:B------:R-:W-:-:S04]  /*1270*/  IMAD R16, R16, R9, RZ ;  /* 0x0000000910107224 */ /* 0x000fc800078e02ff */
[----:B------:R-:W-:Y:S01]  /*1280*/  IMAD R6, R13, R9, RZ ;  /* 0x000000090d067224 */ /* 0x000fe200078e02ff */
[----:B------:R-:W-:-:S04]  /*1290*/  ISETP.GE.AND P1, PT, R5, R16, PT ;  /* 0x000000100500720c */ /* 0x000fc80003f26270 */
[----:B------:R-:W-:Y:S01]  /*12a0*/  ISETP.GE.OR P1, PT, R21, R6, P1 ;  /* 0x000000061500720c */ /* 0x000fe20000f26670 */
[----:B------:R-:W-:-:S05]  /*12b0*/  IMAD.HI.U32 R6, R5, R2, RZ ;  /* 0x0000000205067227 */ /* 0x000fca00078e00ff */
[----:B------:R-:W-:-:S04]  /*12c0*/  SHF.R.U32.HI R6, RZ, R3, R6 ;  /* 0x00000003ff067219 */ /* 0x000fc80000011606 */
[----:B------:R-:W-:-:S03]  /*12d0*/  SEL R6, R5, R6, !P0 ;  /* 0x0000000605067207 */ /* 0x000fc60004000000 */
[----:B------:R-:W-:Y:S01]  /*12e0*/  @!P1 IMAD.HI.U32 R12, R21, R2, RZ ;  /* 0x00000002150c9227 */ /* 0x000fe200078e00ff */
[----:B------:R-:W-:-:S04]  /*12f0*/  IADD3 R2, PT, PT, -R6, RZ, RZ ;  /* 0x000000ff06027210 */ /* 0x000fc80007ffe1ff */
[----:B------:R-:W-:Y:S01]  /*1300*/  @!P1 SHF.R.U32.HI R12, RZ, R3, R12 ;  /* 0x00000003ff0c9219 */ /* 0x000fe2000001160c */
[----:B------:R-:W-:-:S03]  /*1310*/  IMAD R2, R9, R2, R5 ;  /* 0x0000000209027224 */ /* 0x000fc600078e0205 */
[----:B------:R-:W-:-:S05]  /*1320*/  @!P1 SEL R3, R21, R12, !P0 ;  /* 0x0000000c15039207 */ /* 0x000fca0004000000 */
[--C-:B------:R-:W-:Y:S02]  /*1330*/  @!P1 IMAD.IADD R6, R6, 0x1, -R3.reuse ;  /* 0x0000000106069824 */ /* 0x100fe400078e0a03 */
[----:B------:R-:W-:Y:S01]  /*1340*/  @!P1 IMAD R3, R2, R13, R3 ;  /* 0x0000000d02039224 */ /* 0x000fe200078e0203 */
[----:B------:R-:W-:Y:S01]  /*1350*/  IADD3 R2, PT, PT, -R21, RZ, RZ ;  /* 0x000000ff15027210 */ /* 0x000fe20007ffe1ff */
[----:B------:R-:W-:Y:S02]  /*1360*/  @!P1 IMAD R5, R6, R9, R21 ;  /* 0x0000000906059224 */ /* 0x000fe400078e0215 */
[----:B------:R-:W-:Y:S02]  /*1370*/  @!P1 IMAD.MOV.U32 R21, RZ, RZ, R3 ;  /* 0x000000ffff159224 */ /* 0x000fe400078e0003 */
[----:B------:R-:W-:Y:S02]  /*1380*/  IMAD R2, R14, R2, R11 ;  /* 0x000000020e027224 */ /* 0x000fe400078e020b */
[----:B------:R-:W-:-:S02]  /*1390*/  IMAD R20, R5, R4, R7 ;  /* 0x0000000405147224 */ /* 0x000fc400078e0207 */
[----:B------:R-:W-:Y:S02]  /*13a0*/  IMAD R21, R21, R14, R2 ;  /* 0x0000000e15157224 */ /* 0x000fe400078e0202 */
.L_x_18:
[----:B------:R-:W-:Y:S05]  /*13b0*/  BRA.U UP3, `(.L_x_19) ;  /* 0x0000000103407547 */ /* 0x000fea000b800000 */
[----:B------:R-:W1:Y:S08]  /*13c0*/  LDC.64 R4, c[0x0][0xb10] ;  /* 0x0002c400ff047b82 */ /* 0x000e700000000a00 */
[----:B------:R-:W2:Y:S08]  /*13d0*/  LDC.64 R2, c[0x0][0xb18] ;  /* 0x0002c600ff027b82 */ /* 0x000eb00000000a00 */
[----:B------:R-:W3:Y:S08]  /*13e0*/  LDC R6, c[0x0][0xb20] ;  /* 0x0002c800ff067b82 */ /* 0x000ef00000000800 */
[----:B------:R-:W4:Y:S01]  /*13f0*/  LDC R12, c[0x0][0xb0c] ;  /* 0x0002c300ff0c7b82 */ /* 0x000f220000000800 */
[----:B-1----:R-:W-:-:S05]  /*1400*/  IMAD.HI.U32 R4, R21, R4, RZ ;  /* 0x0000000415047227 */ /* 0x002fca00078e00ff */
[----:B------:R-:W-:Y:S01]  /*1410*/  SHF.R.U32.HI R4, RZ, R5, R4 ;  /* 0x00000005ff047219 */ /* 0x000fe20000011604 */
[----:B--2---:R-:W-:Y:S01]  /*1420*/  IMAD.HI.U32 R3, R20, R3, RZ ;  /* 0x0000000314037227 */ /* 0x004fe200078e00ff */
[----:B------:R-:W-:-:S04]  /*1430*/  ISETP.NE.AND P0, PT, R2, 0x1, PT ;  /* 0x000000010200780c */ /* 0x000fc80003f05270 */
[----:B---3--:R-:W-:-:S04]  /*1440*/  SHF.R.U32.HI R3, RZ, R6, R3 ;  /* 0x00000006ff037219 */ /* 0x008fc80000011603 */
[----:B------:R-:W-:Y:S02]  /*1450*/  SEL R3, R20, R3, !P0 ;  /* 0x0000000314037207 */ /* 0x000fe40004000000 */
[----:B----4-:R-:W-:-:S04]  /*1460*/  ISETP.NE.AND P1, PT, R12, 0x1, PT ;  /* 0x000000010c00780c */ /* 0x010fc80003f25270 */
[----:B------:R-:W-:-:S05]  /*1470*/  SEL R6, R21, R4, !P1 ;  /* 0x0000000415067207 */ /* 0x000fca0004800000 */
[----:B------:R-:W-:Y:S02]  /*1480*/  IMAD.IADD R4, R3, 0x1, -R6 ;  /* 0x0000000103047824 */ /* 0x000fe400078e0a06 */
[----:B------:R-:W-:Y:S02]  /*1490*/  IMAD.IADD R3, R6, 0x1, -R3 ;  /* 0x0000000106037824 */ /* 0x000fe400078e0a03 */
[----:B------:R-:W-:Y:S02]  /*14a0*/  IMAD R21, R4, R12, R21 ;  /* 0x0000000c04157224 */ /* 0x000fe400078e0215 */
[----:B------:R-:W-:Y:S02]  /*14b0*/  IMAD R20, R3, R2, R20 ;  /* 0x0000000203147224 */ /* 0x000fe400078e0214 */
.L_x_19:
[----:B------:R-:W-:Y:S05]  /*14c0*/  BRA.U !UP1, `(.L_x_20) ;  /* 0x00000001090c7547 */ /* 0x000fea000b800000 */
[----:B------:R-:W-:Y:S01]  /*14d0*/  UCGABAR_WAIT ;  /* 0x0000000000007dc7 */ /* 0x000fe20008000000 */
[----:B------:R-:W-:Y:S01]  /*14e0*/  CCTL.IVALL ;  /* 0x00000000ff00798f */ /* 0x000fe20002000000 */
[----:B------:R-:W-:Y:S05]  /*14f0*/  BRA `(.L_x_21) ;  /* 0x0000000000047947 */ /* 0x000fea0003800000 */
.L_x_20:
[----:B------:R-:W-:Y:S06]  /*1500*/  BAR.SYNC.DEFER_BLOCKING 0x0 ;  /* 0x0000000000007b1d */ /* 0x000fec0000010000 */
.L_x_21:
[----:B------:R-:W-:Y:S05]  /*1510*/  BRA.U UP2, `(.L_x_22) ;  /* 0x0000001102907547 */ /* 0x000fea000b800000 */
[----:B------:R-:W1:Y:S01]  /*1520*/  LDCU UR15, c[0x0][0x38c] ;  /* 0x00007180ff0f77ac */ /* 0x000e620008000800 */
[----:B------:R-:W2:Y:S01]  /*1530*/  LDC R9, c[0x0][0x370] ;  /* 0x0000dc00ff097b82 */ /* 0x000ea20000000800 */
[C---:B------:R-:W-:Y:S01]  /*1540*/  IMAD.SHL.U32 R17, R11.reuse, 0x40, RZ ;  /* 0x000000400b117824 */ /* 0x040fe200078e00ff */
[----:B------:R-:W-:Y:S01]  /*1550*/  PLOP3.LUT P1, PT, PT, PT, UP5, 0x80, 0x8 ;  /* 0x000000000008781c */ /* 0x000fe20003f2f058 */
[----:B------:R-:W-:Y:S01]  /*1560*/  UISETP.NE.AND UP1, UPT, UR10, URZ, UPT ;  /* 0x000000ff0a00728c */ /* 0x000fe2000bf25270 */
[----:B------:R-:W-:Y:S01]  /*1570*/  ISETP.NE.AND P4, PT, R10, RZ, P5 ;  /* 0x000000ff0a00720c */ /* 0x000fe20002f85270 */
[----:B------:R-:W-:Y:S01]  /*1580*/  IMAD.SHL.U32 R16, R11, 0x80, RZ ;  /* 0x000000800b107824 */ /* 0x000fe200078e00ff */
[----:B------:R-:W-:Y:S01]  /*1590*/  PLOP3.LUT P1, PT, P1, PT, PT, 0x8, 0x80 ;  /* 0x000000000080781c */ /* 0x000fe20000f2e170 */
[----:B------:R-:W-:Y:S01]  /*15a0*/  IMAD.MOV.U32 R15, RZ, RZ, 0x1 ;  /* 0x00000001ff0f7424 */ /* 0x000fe200078e00ff */
[----:B------:R-:W3:Y:S01]  /*15b0*/  LDC R0, c[0x0][0x374] ;  /* 0x0000dd00ff007b82 */ /* 0x000ee20000000800 */
[----:B------:R-:W-:Y:S01]  /*15c0*/  IMAD.MOV.U32 R14, RZ, RZ, RZ ;  /* 0x000000ffff0e7224 */ /* 0x000fe200078e00ff */
[----:B------:R-:W-:Y:S01]  /*15d0*/  CS2R R12, SRZ ;  /* 0x00000000000c7805 */ /* 0x000fe2000001ff00 */
[----:B------:R-:W-:Y:S01]  /*15e0*/  IMAD.MOV.U32 R10, RZ, RZ, 0x1 ;  /* 0x00000001ff0a7424 */ /* 0x000fe200078e00ff */
[----:B------:R-:W-:Y:S01]  /*15f0*/  LOP3.LUT R17, R17, 0x40, RZ, 0xc0, !PT ;  /* 0x0000004011117812 */ /* 0x000fe200078ec0ff */
[----:B------:R-:W4:Y:S01]  /*1600*/  LDCU.64 UR24, c[0x0][0x348] ;  /* 0x00006900ff1877ac */ /* 0x000f220008000a00 */
[----:B-1----:R-:W-:-:S02]  /*1610*/  UIADD3 UR4, UPT, UPT, UR15, 0x1f, URZ ;  /* 0x0000001f0f047890 */ /* 0x002fc4000fffe0ff */
[----:B------:R-:W-:Y:S02]  /*1620*/  USEL UR7, UR7, 0x2, UP1 ;  /* 0x0000000207077887 */ /* 0x000fe40008800000 */
[----:B------:R-:W-:Y:S01]  /*1630*/  USHF.R.S32.HI UR22, URZ, 0x1f, UR4 ;  /* 0x0000001fff167899 */ /* 0x000fe20008011404 */
[----:B------:R-:W-:-:S03]  /*1640*/  UMOV UR13, URZ ;  /* 0x000000ff000d7c82 */ /* 0x000fc60008000000 */
[----:B------:R-:W-:Y:S02]  /*1650*/  ULEA.HI UR22, UR22, UR4, URZ, 0x5 ;  /* 0x0000000416167291 */ /* 0x000fe4000f8f28ff */
[----:B------:R-:W-:Y:S02]  /*1660*/  UIADD3 UR4, UPT, UPT, UR15, -0x1, URZ ;  /* 0xffffffff0f047890 */ /* 0x000fe4000fffe0ff */
[----:B------:R-:W-:Y:S02]  /*1670*/  USHF.R.S32.HI UR22, URZ, 0x5, UR22 ;  /* 0x00000005ff167899 */ /* 0x000fe40008011416 */
[----:B------:R-:W-:Y:S02]  /*1680*/  UISETP.GE.U32.AND UP2, UPT, UR4, -0x3f, UPT ;  /* 0xffffffc10400788c */ /* 0x000fe4000bf46070 */
[----:B------:R-:W-:Y:S02]  /*1690*/  UISETP.LT.U32.AND UP0, UPT, UR22, 0x3, UPT ;  /* 0x000000031600788c */ /* 0x000fe4000bf01070 */
[----:B------:R-:W-:-:S02]  /*16a0*/  UIADD3 UR15, UPT, UPT, UR15, 0x3e, URZ ;  /* 0x0000003e0f0f7890 */ /* 0x000fc4000fffe0ff */
[----:B------:R-:W-:-:S04]  /*16b0*/  USEL UR21, UR22, 0x3, UP0 ;  /* 0x0000000316157887 */ /* 0x000fc80008000000 */
[----:B------:R-:W-:Y:S02]  /*16c0*/  UIADD3 UR6, UPT, UPT, UR21, -0x1, URZ ;  /* 0xffffffff15067890 */ /* 0x000fe4000fffe0ff */
[----:B------:R-:W-:Y:S02]  /*16d0*/  @UP2 UIADD3 UR6, UPT, UPT, UR21, URZ, URZ ;  /* 0x000000ff15062290 */ /* 0x000fe4000fffe0ff */
[----:B------:R-:W-:Y:S02]  /*16e0*/  UIADD3 UR14, UPT, UPT, UR22, -UR21, URZ ;  /* 0x80000015160e7290 */ /* 0x000fe4000fffe0ff */
[----:B------:R-:W-:Y:S02]  /*16f0*/  UIADD3 UR5, UPT, UPT, UR6, 0x1, URZ ;  /* 0x0000000106057890 */ /* 0x000fe4000fffe0ff */
[----:B--2-4-:R-:W-:-:S12]  /*1700*/  UIADD3 UR6, UPT, UPT, -UR6, URZ, URZ ;  /* 0x000000ff06067290 */ /* 0x014fd8000fffe1ff */
.L_x_42:
[----:B------:R-:W-:Y:S01]  /*1710*/  UISETP.NE.AND UP0, UPT, UR37, URZ, UPT ;  /* 0x000000ff2500728c */ /* 0x000fe2000bf05270 */
[----:B------:R-:W1:Y:S08]  /*1720*/  S2UR UR37, SR_CgaCtaId ;  /* 0x00000000002579c3 */ /* 0x000e700000008800 */
[----:B------:R-:W-:Y:S05]  /*1730*/  BRA.U UP0, `(.L_x_23) ;  /* 0x0000000100347547 */ /* 0x000fea000b800000 */
[----:B------:R-:W2:Y:S01]  /*1740*/  S2R R2, SR_CgaCtaId ;  /* 0x0000000000027919 */ /* 0x000ea20000008800 */
[----:B------:R-:W-:-:S04]  /*1750*/  MOV R3, 0x400 ;  /* 0x0000040000037802 */ /* 0x000fc80000000f00 */
[----:B--2---:R-:W-:Y:S02]  /*1760*/  LEA R3, R2, R3, 0x18 ;  /* 0x0000000302037211 */ /* 0x004fe400078ec0ff */
[----:B------:R-:W-:-:S03]  /*1770*/  SHF.L.U32 R2, R10, 0x1f, RZ ;  /* 0x0000001f0a027819 */ /* 0x000fc600000006ff */
[----:B------:R-:W-:-:S04]  /*1780*/  IMAD R3, R12, 0x8, R3 ;  /* 0x000000080c037824 */ /* 0x000fc800078e0203 */
[----:B------:R-:W2:Y:S02]  /*1790*/  SYNCS.PHASECHK.TRANS64.TRYWAIT P0, [R3+URZ+0xd0], R2 ;  /* 0x0000d002030075a7 */ /* 0x000ea400080011ff */
[----:B--2---:R-:W-:Y:S05]  /*17a0*/  @!P0 BRA `(.L_x_24) ;  /* 0x0000007000048947 */ /* 0x004fea0003800000 */
.L_x_123:
[----:B------:R-:W-:Y:S01]  /*17b0*/  VIADD R12, R12, 0x1 ;  /* 0x000000010c0c7836 */ /* 0x000fe20000000000 */
[----:B------:R2:W-:Y:S04]  /*17c0*/  SYNCS.ARRIVE.TRANS64.A1T0 RZ, [R3+URZ+0xc0], RZ ;  /* 0x0000c0ff03ff79a7 */ /* 0x0005e800081000ff */
[----:B------:R-:W-:-:S04]  /*17d0*/  ISETP.NE.AND P0, PT, R12, 0x2, PT ;  /* 0x000000020c00780c */ /* 0x000fc80003f05270 */
[----:B------:R-:W-:Y:S02]  /*17e0*/  SEL R12, R12, RZ, P0 ;  /* 0x000000ff0c0c7207 */ /* 0x000fe40000000000 */
[----:B--2---:R-:W-:-:S04]  /*17f0*/  SEL R3, RZ, 0x1, P0 ;  /* 0x00000001ff037807 */ /* 0x004fc80000000000 */
[----:B------:R-:W-:-:S07]  /*1800*/  LOP3.LUT R10, R10, R3, RZ, 0x3c, !PT ;  /* 0x000000030a0a7212 */ /* 0x000fce00078e3cff */
.L_x_23:
[----:B------:R-:W-:Y:S01]  /*1810*/  UMOV UR4, 0x400 ;  /* 0x0000040000047882 */ /* 0x000fe20000000000 */
[----:B------:R-:W-:Y:S01]  /*1820*/  LEA.HI R3, R21, R21, RZ, 0x1 ;  /* 0x0000001515037211 */ /* 0x000fe200078f08ff */
[----:B-1----:R-:W-:Y:S01]  /*1830*/  ULEA UR4, UR37, UR4, 0x18 ;  /* 0x0000000425047291 */ /* 0x002fe2000f8ec0ff */
[----:B------:R-:W-:Y:S01]  /*1840*/  SHF.L.U32 R2, R15, 0x1f, RZ ;  /* 0x0000001f0f027819 */ /* 0x000fe200000006ff */
[----:B------:R-:W-:Y:S01]  /*1850*/  UISETP.GE.U32.AND UP0, UPT, UR15, 0x3f, UPT ;  /* 0x0000003f0f00788c */ /* 0x000fe2000bf06070 */
[----:B------:R-:W-:Y:S01]  /*1860*/  R2UR UR35, R16 ;  /* 0x00000000102372ca */ /* 0x000fe200000e0000 */
[----:B------:R-:W-:Y:S01]  /*1870*/  ULEA UR8, UR13, UR4, 0x3 ;  /* 0x000000040d087291 */ /* 0x000fe2000f8e18ff */
[----:B------:R-:W-:Y:S01]  /*1880*/  IMAD.SHL.U32 R3, R3, 0x80, RZ ;  /* 0x0000008003037824 */ /* 0x000fe200078e00ff */
[----:B------:R-:W-:Y:S01]  /*1890*/  R2UR UR11, R17 ;  /* 0x00000000110b72ca */ /* 0x000fe200000e0000 */
[----:B------:R-:W-:-:S03]  /*18a0*/  UMOV UR23, URZ ;  /* 0x000000ff00177c82 */ /* 0x000fc60008000000 */
[----:B------:R-:W-:-:S03]  /*18b0*/  LOP3.LUT R3, R3, 0xffffff00, RZ, 0xc0, !PT ;  /* 0xffffff0003037812 */ /* 0x000fc600078ec0ff */
[----:B------:R1:W2:Y:S01]  /*18c0*/  SYNCS.PHASECHK.TRANS64.TRYWAIT P0, [UR8+0x18], R2 ;  /* 0x00001802ff0075a7 */ /* 0x0002a20008001108 */
[----:B------:R-:W-:Y:S02]  /*18d0*/  R2UR UR9, R3 ;  /* 0x00000000030972ca */ /* 0x000fe400000e0000 */
[----:B------:R-:W-:-:S11]  /*18e0*/  R2UR UR8, R20 ;  /* 0x00000000140872ca */ /* 0x000fd600000e0000 */
[----:B------:R-:W-:Y:S02]  /*18f0*/  ULOP3.LUT UR35, UR9, 0x80, UR35, 0xf8, !UPT ;  /* 0x0000008009237892 */ /* 0x000fe4000f8ef823 */
[----:B------:R-:W-:Y:S01]  /*1900*/  ULEA UR11, UR8, UR11, 0x7 ;  /* 0x0000000b080b7291 */ /* 0x000fe2000f8e38ff */
[----:B------:R-:W-:Y:S11]  /*1910*/  BRA.U !UP0, `(.L_x_25) ;  /* 0x0000000108c07547 */ /* 0x000ff6000b800000 */
[----:B------:R-:W-:Y:S01]  /*1920*/  UMOV UR16, UR6 ;  /* 0x0000000600107c82 */ /* 0x000fe20008000000 */
[----:B------:R-:W-:Y:S01]  /*1930*/  UMOV UR17, UR13 ;  /* 0x0000000d00117c82 */ /* 0x000fe20008000000 */
[----:B------:R-:W-:-:S05]  /*1940*/  UMOV UR34, URZ ;  /* 0x000000ff00227c82 */ /* 0x000fca0008000000 */
.L_x_31:
[----:B------:R-:W-:Y:S01]  /*1950*/  ULEA UR33, UR17, UR4, 0x3 ;  /* 0x0000000411217291 */ /* 0x000fe2000f8e18ff */
[----:B------:R-:W-:Y:S01]  /*1960*/  @P5 MOV R3, 0x3000 ;  /* 0x0000300000035802 */ /* 0x000fe20000000f00 */
[----:B-12-4-:R-:W-:Y:S10]  /*1970*/  @P0 BRA `(.L_x_26) ;  /* 0x00000000000c0947 */ /* 0x016ff40003800000 */
[----:B------:R-:W-:-:S04]  /*1980*/  SHF.L.U32 R5, R15, 0x1f, RZ ;  /* 0x0000001f0f057819 */ /* 0x000fc800000006ff */
[----:B------:R-:W2:Y:S02]  /*1990*/  SYNCS.PHASECHK.TRANS64.TRYWAIT P0, [UR33+0x18], R5 ;  /* 0x00001805ff0075a7 */ /* 0x000ea40008001121 */
[----:B--2---:R-:W-:Y:S05]  /*19a0*/  @!P0 BRA `(.L_x_27) ;  /* 0x0000006c00988947 */ /* 0x004fea0003800000 */
.L_x_26:
[----:B------:R2:W-:Y:S01]  /*19b0*/  @P5 SYNCS.ARRIVE.TRANS64 RZ, [UR33], R3 ;  /* 0x00000003ffff59a7 */ /* 0x0005e20008000021 */
[----:B------:R-:W-:Y:S02]  /*19c0*/  ULOP3.LUT UR8, UR7, 0x2, URZ, 0xfc, !UPT ;  /* 0x0000000207087892 */ /* 0x000fe4000f8efcff */
[----:B------:R-:W-:Y:S02]  /*19d0*/  UIADD3 UR16, UPT, UPT, UR16, 0x1, URZ ;  /* 0x0000000110107890 */ /* 0x000fe4000fffe0ff */
[----:B------:R-:W-:Y:S02]  /*19e0*/  UISETP.NE.AND UP0, UPT, UR8, 0x2, UPT ;  /* 0x000000020800788c */ /* 0x000fe4000bf05270 */
[----:B------:R-:W-:-:S07]  /*19f0*/  UISETP.NE.AND UP2, UPT, UR16, 0x1, UPT ;  /* 0x000000011000788c */ /* 0x000fce000bf45270 */
[----:B------:R-:W-:Y:S05]  /*1a00*/  BRA.U UP0, `(.L_x_28) ;  /* 0x0000000100047547 */ /* 0x000fea000b800000 */
[----:B------:R-:W-:Y:S05]  /*1a10*/  BPT.TRAP 0x1 ;  /* 0x000000040000795c */ /* 0x000fea0000300000 */
.L_x_28:
[----:B------:R-:W-:Y:S04]  /*1a20*/  BSSY.RECONVERGENT B0, `(.L_x_29) ;  /* 0x0000003000007945 */ /* 0x000fe80003800200 */
[----:B------:R-:W-:Y:S05]  /*1a30*/  @!P4 BRA `(.L_x_30) ;  /* 0x000000000004c947 */ /* 0x000fea0003800000 */
[----:B------:R-:W-:Y:S05]  /*1a40*/  BPT.TRAP 0x1 ;  /* 0x000000040000795c */ /* 0x000fea0000300000 */
.L_x_30:
[----:B------:R-:W-:Y:S05]  /*1a50*/  BSYNC.RECONVERGENT B0 ;  /* 0x0000000000007941 */ /* 0x000fea0003800200 */
.L_x_29:
[----:B------:R-:W-:Y:S02]  /*1a60*/  UIADD3 UR13, UPT, UPT, UR17, 0x1, URZ ;  /* 0x00000001110d7890 */ /* 0x000fe4000fffe0ff */
[----:B------:R-:W-:Y:S02]  /*1a70*/  ULEA UR32, UR17, UR4, 0xc ;  /* 0x0000000411207291 */ /* 0x000fe4000f8e60ff */
[----:B------:R-:W-:Y:S02]  /*1a80*/  UISETP.NE.AND UP0, UPT, UR13, 0x3, UPT ;  /* 0x000000030d00788c */ /* 0x000fe4000bf05270 */
[----:B------:R-:W-:Y:S02]  /*1a90*/  UIADD3 UR28, UP1, UPT, UR24, 0x80, URZ ;  /* 0x00000080181c7890 */ /* 0x000fe4000ff3e0ff */
[----:B------:R-:W-:Y:S02]  /*1aa0*/  USEL UR9, URZ, 0x1, UP0 ;  /* 0x00000001ff097887 */ /* 0x000fe40008000000 */
[----:B------:R-:W-:-:S02]  /*1ab0*/  USEL UR13, UR13, URZ, UP0 ;  /* 0x000000ff0d0d7287 */ /* 0x000fc40008000000 */
[----:B------:R-:W-:Y:S02]  /*1ac0*/  UIADD3 UR26, UP0, UPT, UR24, 0x180, URZ ;  /* 0x00000180181a7890 */ /* 0x000fe4000ff1e0ff */
[----:B------:R-:W-:Y:S01]  /*1ad0*/  ULEA UR8, UR13, UR4, 0x3 ;  /* 0x000000040d087291 */ /* 0x000fe2000f8e18ff */
[----:B------:R-:W-:Y:S01]  /*1ae0*/  LOP3.LUT R15, R15, UR9, RZ, 0x3c, !PT ;  /* 0x000000090f0f7c12 */ /* 0x000fe2000f8e3cff */
[----:B------:R-:W-:Y:S02]  /*1af0*/  ULOP3.LUT UR33, UR33, 0xfefffff8, URZ, 0xc0, !UPT ;  /* 0xfefffff821217892 */ /* 0x000fe4000f8ec0ff */
[----:B------:R-:W-:Y:S01]  /*1b00*/  UIADD3.X UR29, UPT, UPT, URZ, UR25, URZ, UP1, !UPT ;  /* 0x00000019ff1d7290 */ /* 0x000fe20008ffe4ff */
[----:B-1----:R-:W-:Y:S01]  /*1b10*/  SHF.L.U32 R2, R15, 0x1f, RZ ;  /* 0x0000001f0f027819 */ /* 0x002fe200000006ff */
[----:B------:R-:W-:Y:S02]  /*1b20*/  UIADD3 UR32, UPT, UPT, UR32, 0x8400, URZ ;  /* 0x0000840020207890 */ /* 0x000fe4000fffe0ff */
[----:B------:R-:W-:Y:S01]  /*1b30*/  UIADD3.X UR27, UPT, UPT, URZ, UR25, URZ, UP0, !UPT ;  /* 0x00000019ff1b7290 */ /* 0x000fe200087fe4ff */
[----:B------:R4:W1:Y:S01]  /*1b40*/  SYNCS.PHASECHK.TRANS64.TRYWAIT P0, [UR8+0x18], R2 ;  /* 0x00001802ff0075a7 */ /* 0x0008620008001108 */
[----:B------:R-:W-:Y:S01]  /*1b50*/  ULEA UR8, UR17, UR4, 0xb ;  /* 0x0000000411087291 */ /* 0x000fe2000f8e58ff */
[----:B------:R-:W-:Y:S01]  /*1b60*/  UMOV UR18, 0x0 ;  /* 0x0000000000127882 */ /* 0x000fe20000000000 */
[----:B------:R-:W-:-:S02]  /*1b70*/  UMOV UR19, 0x10000000 ;  /* 0x1000000000137882 */ /* 0x000fc40000000000 */
[----:B------:R-:W-:Y:S01]  /*1b80*/  UIADD3 UR8, UPT, UPT, UR8, 0xb400, URZ ;  /* 0x0000b40008087890 */ /* 0x000fe2000fffe0ff */
[----:B------:R2:W-:Y:S01]  /*1b90*/  UTMALDG.3D.2CTA [UR32], [UR28], desc[UR18] ;  /* 0x000012201c0075b4 */ /* 0x0005e20008211000 */
[----:B------:R-:W-:Y:S01]  /*1ba0*/  UMOV UR10, UR34 ;  /* 0x00000022000a7c82 */ /* 0x000fe20008000000 */
[----:B------:R-:W-:Y:S01]  /*1bb0*/  UMOV UR12, UR36 ;  /* 0x00000024000c7c82 */ /* 0x000fe20008000000 */
[----:B------:R-:W-:Y:S01]  /*1bc0*/  UMOV UR9, UR33 ;  /* 0x0000002100097c82 */ /* 0x000fe20008000000 */
[----:B------:R-:W-:Y:S01]  /*1bd0*/  UMOV UR23, UR5 ;  /* 0x0000000500177c82 */ /* 0x000fe20008000000 */
[----:B------:R-:W-:-:S03]  /*1be0*/  UMOV UR17, UR13 ;  /* 0x0000000d00117c82 */ /* 0x000fc60008000000 */
[----:B------:R4:W-:Y:S01]  /*1bf0*/  UTMALDG.3D.2CTA [UR8], [UR26], desc[UR18] ;  /* 0x000012081a0075b4 */ /* 0x0009e20008211000 */
[----:B--2---:R-:W-:Y:S01]  /*1c00*/  UIADD3 UR34, UPT, UPT, UR34, 0x20, URZ ;  /* 0x0000002022227890 */ /* 0x004fe2000fffe0ff */
[----:B------:R-:W-:Y:S11]  /*1c10*/  BRA.U UP2, `(.L_x_31) ;  /* 0xfffffffd024c7547 */ /* 0x000ff6000b83ffff */
.L_x_25:
[----:B----4-:R-:W-:Y:S01]  /*1c20*/  ULEA UR8, UR13, UR4, 0x3 ;  /* 0x000000040d087291 */ /* 0x010fe2000f8e18ff */
[----:B-1----:R-:W-:Y:S01]  /*1c30*/  SHF.L.U32 R2, R15, 0x1f, RZ ;  /* 0x0000001f0f027819 */ /* 0x002fe200000006ff */
[----:B------:R-:W-:Y:S01]  /*1c40*/  @!P1 SYNCS.ARRIVE.TRANS64.A1T0 RZ, [UR4+0x58], RZ ;  /* 0x000058ffffff99a7 */ /* 0x000fe20008100004 */
[----:B------:R-:W-:-:S06]  /*1c50*/  UISETP.GT.AND UP0, UPT, UR22, UR21, UPT ;  /* 0x000000151600728c */ /* 0x000fcc000bf04270 */
[----:B--2---:R1:W2:Y:S03]  /*1c60*/  SYNCS.PHASECHK.TRANS64.TRYWAIT P0, [UR8+0x18], R2 ;  /* 0x00001802ff0075a7 */ /* 0x0042a60008001108 */
[----:B------:R-:W-:Y:S05]  /*1c70*/  BRA.U !UP0, `(.L_x_32) ;  /* 0x0000000108c07547 */ /* 0x000fea000b800000 */
[----:B------:R-:W-:Y:S01]  /*1c80*/  UIADD3 UR26, UPT, UPT, UR14, UR23, URZ ;  /* 0x000000170e1a7290 */ /* 0x000fe2000fffe0ff */
[----:B------:R-:W-:-:S11]  /*1c90*/  UMOV UR27, UR13 ;  /* 0x0000000d001b7c82 */ /* 0x000fd60008000000 */
.L_x_38:
[----:B------:R-:W-:Y:S01]  /*1ca0*/  ULEA UR17, UR27, UR4, 0x3 ;  /* 0x000000041b117291 */ /* 0x000fe2000f8e18ff */
[----:B--2---:R-:W-:Y:S01]  /*1cb0*/  @P5 MOV R3, 0x3000 ;  /* 0x0000300000035802 */ /* 0x004fe20000000f00 */
[----:B-12---:R-:W-:Y:S10]  /*1cc0*/  @P0 BRA `(.L_x_33) ;  /* 0x00000000000c0947 */ /* 0x006ff40003800000 */
[----:B------:R-:W-:-:S04]  /*1cd0*/  SHF.L.U32 R5, R15, 0x1f, RZ ;  /* 0x0000001f0f057819 */ /* 0x000fc800000006ff */
[----:B------:R-:W2:Y:S02]  /*1ce0*/  SYNCS.PHASECHK.TRANS64.TRYWAIT P0, [UR17+0x18], R5 ;  /* 0x00001805ff0075a7 */ /* 0x000ea40008001111 */
[----:B--2---:R-:W-:Y:S05]  /*1cf0*/  @!P0 BRA `(.L_x_34) ;  /* 0x0000006800dc8947 */ /* 0x004fea0003800000 */
.L_x_33:
[----:B------:R2:W-:Y:S01]  /*1d00*/  @P5 SYNCS.ARRIVE.TRANS64 RZ, [UR17], R3 ;  /* 0x00000003ffff59a7 */ /* 0x0005e20008000011 */
[----:B------:R-:W-:-:S04]  /*1d10*/  ULOP3.LUT UR8, UR7, 0x2, URZ, 0xfc, !UPT ;  /* 0x0000000207087892 */ /* 0x000fc8000f8efcff */
[----:B------:R-:W-:-:S09]  /*1d20*/  UISETP.NE.AND UP0, UPT, UR8, 0x2, UPT ;  /* 0x000000020800788c */ /* 0x000fd2000bf05270 */
[----:B------:R-:W-:Y:S05]  /*1d30*/  BRA.U UP0, `(.L_x_35) ;  /* 0x0000000100047547 */ /* 0x000fea000b800000 */
[----:B------:R-:W-:Y:S05]  /*1d40*/  BPT.TRAP 0x1 ;  /* 0x000000040000795c */ /* 0x000fea0000300000 */
.L_x_35:
[----:B------:R-:W-:Y:S04]  /*1d50*/  BSSY.RECONVERGENT B0, `(.L_x_36) ;  /* 0x0000003000007945 */ /* 0x000fe80003800200 */
[----:B------:R-:W-:Y:S05]  /*1d60*/  @!P4 BRA `(.L_x_37) ;  /* 0x000000000004c947 */ /* 0x000fea0003800000 */
[----:B------:R-:W-:Y:S05]  /*1d70*/  BPT.TRAP 0x1 ;  /* 0x000000040000795c */ /* 0x000fea0000300000 */
.L_x_37:
[----:B------:R-:W-:Y:S05]  /*1d80*/  BSYNC.RECONVERGENT B0 ;  /* 0x0000000000007941 */ /* 0x000fea0003800200 */
.L_x_36:
        /* <DEDUP_REMOVED lines=9> */
[----:B------:R-:W-:Y:S02]  /*1e20*/  USHF.L.U32 UR18, UR23, 0x5, URZ ;  /* 0x0000000517127899 */ /* 0x000fe400080006ff */
[----:B------:R-:W-:Y:S01]  /*1e30*/  ULOP3.LUT UR17, UR17, 0xfefffff8, URZ, 0xc0, !UPT ;  /* 0xfefffff811117892 */ /* 0x000fe2000f8ec0ff */
[----:B-1----:R-:W-:Y:S01]  /*1e40*/  SHF.L.U32 R2, R15, 0x1f, RZ ;  /* 0x0000001f0f027819 */ /* 0x002fe200000006ff */
[----:B------:R-:W-:Y:S02]  /*1e50*/  UIADD3 UR16, UPT, UPT, UR16, 0x8400, URZ ;  /* 0x0000840010107890 */ /* 0x000fe4000fffe0ff */
[----:B------:R-:W-:Y:S01]  /*1e60*/  UIADD3.X UR33, UPT, UPT, URZ, UR25, URZ, UP1, !UPT ;  /* 0x00000019ff217290 */ /* 0x000fe20008ffe4ff */
[----:B------:R4:W1:Y:S01]  /*1e70*/  SYNCS.PHASECHK.TRANS64.TRYWAIT P0, [UR8+0x18], R2 ;  /* 0x00001802ff0075a7 */ /* 0x0008620008001108 */
[----:B------:R-:W-:-:S02]  /*1e80*/  ULEA UR8, UR27, UR4, 0xb ;  /* 0x000000041b087291 */ /* 0x000fc4000f8e58ff */
[----:B------:R-:W-:Y:S02]  /*1e90*/  UIADD3.X UR31, UPT, UPT, URZ, UR25, URZ, UP0, !UPT ;  /* 0x00000019ff1f7290 */ /* 0x000fe400087fe4ff */
[----:B------:R-:W-:Y:S01]  /*1ea0*/  UIADD3 UR8, UPT, UPT, UR8, 0xb400, URZ ;  /* 0x0000b40008087890 */ /* 0x000fe2000fffe0ff */
[----:B------:R-:W-:Y:S01]  /*1eb0*/  UMOV UR28, 0x0 ;  /* 0x00000000001c7882 */ /* 0x000fe20000000000 */
[----:B------:R-:W-:Y:S01]  /*1ec0*/  UMOV UR29, 0x10000000 ;  /* 0x10000000001d7882 */ /* 0x000fe20000000000 */
[----:B------:R-:W-:Y:S01]  /*1ed0*/  UMOV UR19, UR35 ;  /* 0x0000002300137c82 */ /* 0x000fe20008000000 */
[----:B------:R-:W-:Y:S01]  /*1ee0*/  UMOV UR20, UR36 ;  /* 0x0000002400147c82 */ /* 0x000fe20008000000 */
[----:B------:R-:W-:Y:S01]  /*1ef0*/  UMOV UR12, UR36 ;  /* 0x00000024000c7c82 */ /* 0x000fe20008000000 */
[----:B------:R-:W-:Y:S01]  /*1f00*/  UMOV UR9, UR17 ;  /* 0x0000001100097c82 */ /* 0x000fe20008000000 */
[----:B------:R-:W-:Y:S01]  /*1f10*/  UMOV UR10, UR18 ;  /* 0x00000012000a7c82 */ /* 0x000fe20008000000 */
[----:B------:R4:W-:Y:S01]  /*1f20*/  UTMALDG.3D.2CTA [UR16], [UR32], desc[UR28] ;  /* 0x00001c10200075b4 */ /* 0x0009e20008211000 */
[----:B------:R-:W-:Y:S01]  /*1f30*/  UIADD3 UR23, UPT, UPT, UR23, 0x1, URZ ;  /* 0x0000000117177890 */ /* 0x000fe2000fffe0ff */
[----:B------:R-:W-:-:S03]  /*1f40*/  UMOV UR27, UR13 ;  /* 0x0000000d001b7c82 */ /* 0x000fc60008000000 */
[----:B------:R-:W-:Y:S01]  /*1f50*/  UISETP.NE.AND UP0, UPT, UR23, UR26, UPT ;  /* 0x0000001a1700728c */ /* 0x000fe2000bf05270 */
[----:B------:R4:W-:Y:S08]  /*1f60*/  UTMALDG.3D.2CTA [UR8], [UR30], desc[UR28] ;  /* 0x00001c081e0075b4 */ /* 0x0009f00008211000 */
[----:B----4-:R-:W-:Y:S05]  /*1f70*/  BRA.U UP0, `(.L_x_38) ;  /* 0xfffffffd00487547 */ /* 0x010fea000b83ffff */
.L_x_32:
[C---:B-1----:R-:W-:Y:S01]  /*1f80*/  LEA R2, R14.reuse, UR4, 0x3 ;  /* 0x000000040e027c11 */ /* 0x042fe2000f8e18ff */
[----:B------:R-:W-:Y:S01]  /*1f90*/  NOP ;  /* 0x0000000000007918 */ /* 0x000fe20000000000 */
[----:B--2---:R-:W-:Y:S02]  /*1fa0*/  SHF.L.U32 R3, R13, 0x1f, RZ ;  /* 0x0000001f0d037819 */ /* 0x004fe400000006ff */
[----:B------:R-:W-:Y:S02]  /*1fb0*/  LEA R4, R14, UR4, 0x4 ;  /* 0x000000040e047c11 */ /* 0x000fe4000f8e20ff */
[----:B------:R-:W1:Y:S02]  /*1fc0*/  SYNCS.PHASECHK.TRANS64.TRYWAIT P0, [R2+URZ+0x60], R3 ;  /* 0x00006003020075a7 */ /* 0x000e6400080011ff */
[----:B-1----:R-:W-:Y:S05]  /*1fd0*/  @!P0 BRA `(.L_x_39) ;  /* 0x00000068003c8947 */ /* 0x002fea0003800000 */
.L_x_126:
[----:B------:R-:W2:Y:S01]  /*1fe0*/  LDS.128 R4, [R4+0xf0] ;  /* 0x0000f00004047984 */ /* 0x000ea20000000c00 */
[----:B------:R-:W-:Y:S01]  /*1ff0*/  ISETP.GE.AND P0, PT, R72, 0x1, PT ;  /* 0x000000014800780c */ /* 0x000fe20003f06270 */
[----:B-1----:R-:W-:Y:S01]  /*2000*/  VIADD R2, R2, 0x70 ;  /* 0x0000007002027836 */ /* 0x002fe20000000000 */
[----:B------:R-:W-:Y:S01]  /*2010*/  @!PT LDS RZ, [RZ] ;  /* 0x00000000fffff984 */ /* 0x000fe20000000800 */
[----:B------:R-:W-:Y:S01]  /*2020*/  @!PT LDS RZ, [RZ] ;  /* 0x00000000fffff984 */ /* 0x000fe20000000800 */
[----:B------:R-:W-:Y:S01]  /*2030*/  @!PT LDS RZ, [RZ] ;  /* 0x00000000fffff984 */ /* 0x000fe20000000800 */
[----:B------:R-:W-:Y:S01]  /*2040*/  @!PT LDS RZ, [RZ] ;  /* 0x00000000fffff984 */ /* 0x000fe20000000800 */
[----:B------:R1:W-:Y:S06]  /*2050*/  MEMBAR.ALL.CTA ;  /* 0x0000000000007992 */ /* 0x0003ec0000008000 */
[----:B-1----:R-:W1:Y:S01]  /*2060*/  FENCE.VIEW.ASYNC.S ;  /* 0x00000000000073c6 */ /* 0x002e620000000000 */
[----:B------:R-:W-:-:S04]  /*2070*/  PRMT R2, RZ, 0x654, R2 ;  /* 0x00000654ff027816 */ /* 0x000fc80000000002 */
[----:B-1----:R1:W-:Y:S01]  /*2080*/  SYNCS.ARRIVE.TRANS64.RED.A1T0 RZ, [R2+URZ], RZ ;  /* 0x000000ff02ff79a7 */ /* 0x0023e200081004ff */
[----:B--2---:R-:W-:-:S13]  /*2090*/  LOP3.LUT P2, RZ, R6, 0x1, RZ, 0xc0, !PT ;  /* 0x0000000106ff7812 */ /* 0x004fda000784c0ff */
[----:B------:R-:W-:Y:S01]  /*20a0*/  @P2 SHF.R.U32.HI R3, RZ, 0x10, R5 ;  /* 0x00000010ff032819 */ /* 0x000fe20000011605 */
[----:B------:R-:W-:Y:S01]  /*20b0*/  VOTEU.ANY UP0, P2 ;  /* 0x0000000000ff7886 */ /* 0x000fe20001000100 */
[----:B------:R-:W-:Y:S02]  /*20c0*/  @P2 MOV R11, R4 ;  /* 0x00000004000b2202 */ /* 0x000fe40000000f00 */
[----:B------:R-:W-:Y:S02]  /*20d0*/  @P2 R2UR.BROADCAST UR8, R3 ;  /* 0x00000000030822ca */ /* 0x000fe400008e0000 */
[----:B------:R-:W-:-:S11]  /*20e0*/  @P2 LOP3.LUT R8, R5, 0xffff, RZ, 0xc0, !PT ;  /* 0x0000ffff05082812 */ /* 0x000fd600078ec0ff */
[----:B------:R-:W-:Y:S01]  /*20f0*/  @UP0 UMOV UR36, UR8 ;  /* 0x0000000800240c82 */ /* 0x000fe20008000000 */
[----:B-1----:R-:W-:Y:S05]  /*2100*/  @!P0 BRA `(.L_x_40) ;  /* 0x0000000000b88947 */ /* 0x002fea0003800000 */
[----:B------:R-:W3:Y:S01]  /*2110*/  LDC.64 R4, c[0x0][0xb18] ;  /* 0x0002c600ff047b82 */ /* 0x000ee20000000a00 */
[----:B------:R-:W-:-:S07]  /*2120*/  ISETP.NE.AND P3, PT, R72, 0x1, PT ;  /* 0x000000014800780c */ /* 0x000fce0003f65270 */
[----:B------:R-:W1:Y:S08]  /*2130*/  LDC.64 R6, c[0x0][0xb10] ;  /* 0x0002c400ff067b82 */ /* 0x000e700000000a00 */
[----:B------:R-:W2:Y:S08]  /*2140*/  LDC R18, c[0x0][0xb20] ;  /* 0x0002c800ff127b82 */ /* 0x000eb00000000800 */
[----:B------:R-:W4:Y:S01]  /*2150*/  LDC R20, c[0x0][0xb0c] ;  /* 0x0002c300ff147b82 */ /* 0x000f220000000800 */
[----:B---3--:R-:W-:Y:S01]  /*2160*/  IMAD.HI.U32 R19, R0, R5, RZ ;  /* 0x0000000500137227 */ /* 0x008fe200078e00ff */
[----:B------:R-:W-:-:S03]  /*2170*/  ISETP.NE.AND P0, PT, R4, 0x1, PT ;  /* 0x000000010400780c */ /* 0x000fc60003f05270 */
[----:B------:R-:W-:-:S03]  /*2180*/  IMAD.HI.U32 R5, R8, R5, RZ ;  /* 0x0000000508057227 */ /* 0x000fc600078e00ff */
[----:B------:R-:W3:Y:S01]  /*2190*/  LDC.64 R2, c[0x0][0xb28] ;  /* 0x0002ca00ff027b82 */ /* 0x000ee20000000a00 */
[----:B-1----:R-:W-:-:S04]  /*21a0*/  IMAD.HI.U32 R22, R9, R6, RZ ;  /* 0x0000000609167227 */ /* 0x002fc800078e00ff */
[----:B------:R-:W-:Y:S01]  /*21b0*/  IMAD.HI.U32 R24, R11, R6, RZ ;  /* 0x000000060b187227 */ /* 0x000fe200078e00ff */
[----:B------:R-:W-:Y:S02]  /*21c0*/  SHF.R.U32.HI R22, RZ, R7, R22 ;  /* 0x00000007ff167219 */ /* 0x000fe40000011616 */
[-C--:B--2---:R-:W-:Y:S02]  /*21d0*/  SHF.R.U32.HI R19, RZ, R18.reuse, R19 ;  /* 0x00000012ff137219 */ /* 0x084fe40000011613 */
[----:B------:R-:W-:Y:S02]  /*21e0*/  SHF.R.U32.HI R5, RZ, R18, R5 ;  /* 0x00000012ff057219 */ /* 0x000fe40000011605 */
[----:B------:R-:W-:Y:S02]  /*21f0*/  SEL R19, R0, R19, !P0 ;  /* 0x0000001300137207 */ /* 0x000fe40004000000 */
[----:B------:R-:W-:Y:S02]  /*2200*/  SHF.R.U32.HI R24, RZ, R7, R24 ;  /* 0x00000007ff187219 */ /* 0x000fe40000011618 */
[----:B----4-:R-:W-:-:S02]  /*2210*/  ISETP.NE.AND P1, PT, R20, 0x1, PT ;  /* 0x000000011400780c */ /* 0x010fc40003f25270 */
[----:B------:R-:W-:Y:S02]  /*2220*/  SEL R5, R8, R5, !P0 ;  /* 0x0000000508057207 */ /* 0x000fe40004000000 */
[----:B------:R-:W-:Y:S02]  /*2230*/  SEL R21, R9, R22, !P1 ;  /* 0x0000001609157207 */ /* 0x000fe40004800000 */
[----:B------:R-:W-:Y:S01]  /*2240*/  SEL R7, R11, R24, !P1 ;  /* 0x000000180b077207 */ /* 0x000fe20004800000 */
[----:B---3--:R-:W-:-:S04]  /*2250*/  IMAD.HI.U32 R22, R19, R2, RZ ;  /* 0x0000000213167227 */ /* 0x008fc800078e00ff */
[----:B------:R-:W-:Y:S01]  /*2260*/  IMAD.HI.U32 R6, R21, R2, RZ ;  /* 0x0000000215067227 */ /* 0x000fe200078e00ff */
[----:B------:R-:W-:-:S04]  /*2270*/  @P3 SHF.R.U32.HI R19, RZ, R3, R22 ;  /* 0x00000003ff133219 */ /* 0x000fc80000011616 */
[----:B------:R-:W-:Y:S01]  /*2280*/  @P3 SHF.R.U32.HI R21, RZ, R3, R6 ;  /* 0x00000003ff153219 */ /* 0x000fe20000011606 */
[----:B------:R-:W-:-:S04]  /*2290*/  IMAD R19, R72, R19, RZ ;  /* 0x0000001348137224 */ /* 0x000fc800078e02ff */
[----:B------:R-:W-:Y:S01]  /*22a0*/  IMAD R6, R72, R21, RZ ;  /* 0x0000001548067224 */ /* 0x000fe200078e02ff */
[C---:B------:R-:W-:Y:S02]  /*22b0*/  ISETP.GE.AND P0, PT, R5.reuse, R19, PT ;  /* 0x000000130500720c */ /* 0x040fe40003f06270 */
[----:B------:R-:W-:Y:S02]  /*22c0*/  IADD3 R19, PT, PT, -R5, RZ, RZ ;  /* 0x000000ff05137210 */ /* 0x000fe40007ffe1ff */
[----:B------:R-:W-:Y:S01]  /*22d0*/  ISETP.GE.OR P0, PT, R7, R6, P0 ;  /* 0x000000060700720c */ /* 0x000fe20000706670 */
[----:B------:R-:W-:-:S04]  /*22e0*/  IMAD.HI.U32 R6, R5, R2, RZ ;  /* 0x0000000205067227 */ /* 0x000fc800078e00ff */
[----:B------:R-:W-:Y:S01]  /*22f0*/  IMAD R8, R4, R19, R8 ;  /* 0x0000001304087224 */ /* 0x000fe200078e0208 */
[----:B------:R-:W-:-:S04]  /*2300*/  SHF.R.U32.HI R6, RZ, R3, R6 ;  /* 0x00000003ff067219 */ /* 0x000fc80000011606 */
[----:B------:R-:W-:-:S03]  /*2310*/  SEL R6, R5, R6, !P3 ;  /* 0x0000000605067207 */ /* 0x000fc60005800000 */
[----:B------:R-:W-:-:S04]  /*2320*/  @!P0 IMAD.HI.U32 R18, R7, R2, RZ ;  /* 0x0000000207128227 */ /* 0x000fc800078e00ff */
[----:B------:R-:W-:Y:S01]  /*2330*/  IMAD.MOV R2, RZ, RZ, -R6 ;  /* 0x000000ffff027224 */ /* 0x000fe200078e0a06 */
[----:B------:R-:W-:-:S03]  /*2340*/  @!P0 SHF.R.U32.HI R18, RZ, R3, R18 ;  /* 0x00000003ff128219 */ /* 0x000fc60000011612 */
[----:B------:R-:W-:Y:S01]  /*2350*/  IMAD R2, R72, R2, R5 ;  /* 0x0000000248027224 */ /* 0x000fe200078e0205 */
        /* <DEDUP_REMOVED lines=9> */
.L_x_40:
[----:B------:R-:W1:Y:S02]  /*23f0*/  LDCU UR8, c[0x0][0xb30] ;  /* 0x00016600ff0877ac */ /* 0x000e640008000800 */
[----:B-1----:R-:W-:-:S09]  /*2400*/  UISETP.NE.AND UP0, UPT, UR8, 0x1, UPT ;  /* 0x000000010800788c */ /* 0x002fd2000bf05270 */
[----:B------:R-:W-:Y:S05]  /*2410*/  BRA.U UP0, `(.L_x_41) ;  /* 0x0000000100407547 */ /* 0x000fea000b800000 */
[----:B------:R-:W1:Y:S08]  /*2420*/  LDC.64 R4, c[0x0][0xb10] ;  /* 0x0002c400ff047b82 */ /* 0x000e700000000a00 */
[----:B------:R-:W2:Y:S08]  /*2430*/  LDC.64 R2, c[0x0][0xb18] ;  /* 0x0002c600ff027b82 */ /* 0x000eb00000000a00 */
[----:B------:R-:W4:Y:S08]  /*2440*/  LDC R6, c[0x0][0xb20] ;  /* 0x0002c800ff067b82 */ /* 0x000f300000000800 */
[----:B------:R-:W3:Y:S01]  /*2450*/  LDC R18, c[0x0][0xb0c] ;  /* 0x0002c300ff127b82 */ /* 0x000ee20000000800 */
[----:B-1----:R-:W-:-:S05]  /*2460*/  IMAD.HI.U32 R4, R11, R4, RZ ;  /* 0x000000040b047227 */ /* 0x002fca00078e00ff */
[----:B------:R-:W-:Y:S01]  /*2470*/  SHF.R.U32.HI R4, RZ, R5, R4 ;  /* 0x00000005ff047219 */ /* 0x000fe20000011604 */
[----:B--2---:R-:W-:Y:S01]  /*2480*/  IMAD.HI.U32 R3, R8, R3, RZ ;  /* 0x0000000308037227 */ /* 0x004fe200078e00ff */
[----:B------:R-:W-:-:S04]  /*2490*/  ISETP.NE.AND P0, PT, R2, 0x1, PT ;  /* 0x000000010200780c */ /* 0x000fc80003f05270 */
[----:B----4-:R-:W-:-:S04]  /*24a0*/  SHF.R.U32.HI R3, RZ, R6, R3 ;  /* 0x00000006ff037219 */ /* 0x010fc80000011603 */
[----:B------:R-:W-:Y:S02]  /*24b0*/  SEL R3, R8, R3, !P0 ;  /* 0x0000000308037207 */ /* 0x000fe40004000000 */
[----:B---3--:R-:W-:-:S04]  /*24c0*/  ISETP.NE.AND P1, PT, R18, 0x1, PT ;  /* 0x000000011200780c */ /* 0x008fc80003f25270 */
[----:B------:R-:W-:-:S05]  /*24d0*/  SEL R4, R11, R4, !P1 ;  /* 0x000000040b047207 */ /* 0x000fca0004800000 */
[----:B------:R-:W-:Y:S02]  /*24e0*/  IMAD.IADD R5, R3, 0x1, -R4 ;  /* 0x0000000103057824 */ /* 0x000fe400078e0a04 */
[----:B------:R-:W-:Y:S02]  /*24f0*/  IMAD.IADD R3, R4, 0x1, -R3 ;  /* 0x0000000104037824 */ /* 0x000fe400078e0a03 */
[----:B------:R-:W-:Y:S02]  /*2500*/  IMAD R11, R5, R18, R11 ;  /* 0x00000012050b7224 */ /* 0x000fe400078e020b */
[----:B------:R-:W-:-:S07]  /*2510*/  IMAD R8, R3, R2, R8 ;  /* 0x0000000203087224 */ /* 0x000fce00078e0208 */
.L_x_41:
[----:B------:R-:W-:Y:S01]  /*2520*/  VIADD R14, R14, 0x1 ;  /* 0x000000010e0e7836 */ /* 0x000fe20000000000 */
[----:B------:R-:W-:Y:S01]  /*2530*/  PLOP3.LUT P1, PT, PT, PT, PT, 0x80, 0x8 ;  /* 0x000000000008781c */ /* 0x000fe20003f2f070 */
[----:B------:R-:W-:Y:S02]  /*2540*/  IMAD.IADD R21, R11, 0x1, R170 ;  /* 0x000000010b157824 */ /* 0x000fe400078e02aa */
[----:B------:R-:W-:Y:S01]  /*2550*/  IMAD.IADD R20, R8, 0x1, R147 ;  /* 0x0000000108147824 */ /* 0x000fe200078e0293 */
[----:B------:R-:W-:-:S04]  /*2560*/  ISETP.NE.AND P0, PT, R14, 0x2, PT ;  /* 0x000000020e00780c */ /* 0x000fc80003f05270 */
[----:B------:R-:W-:Y:S02]  /*2570*/  SEL R2, RZ, 0x1, P0 ;  /* 0x00000001ff027807 */ /* 0x000fe40000000000 */
[----:B------:R-:W-:Y:S02]  /*2580*/  SEL R14, R14, RZ, P0 ;  /* 0x000000ff0e0e7207 */ /* 0x000fe40000000000 */
[----:B------:R-:W-:Y:S01]  /*2590*/  LOP3.LUT R13, R13, R2, RZ, 0x3c, !PT ;  /* 0x000000020d0d7212 */ /* 0x000fe200078e3cff */
[----:B------:R-:W-:Y:S06]  /*25a0*/  @P2 BRA `(.L_x_42) ;  /* 0xfffffff000582947 */ /* 0x000fec000383ffff */
[----:B------:R-:W-:Y:S01]  /*25b0*/  UIADD3 UR4, UPT, UPT, UR4, 0x18, URZ ;  /* 0x0000001804047890 */ /* 0x000fe2000fffe0ff */
[----:B------:R-:W-:-:S03]  /*25c0*/  SHF.L.U32 R3, R15, 0x1f, RZ ;  /* 0x0000001f0f037819 */ /* 0x000fc600000006ff */
[----:B------:R-:W-:-:S09]  /*25d0*/  ULEA UR5, UR13, UR4, 0x3 ;  /* 0x000000040d057291 */ /* 0x000fd2000f8e18ff */
[----:B------:R-:W1:Y:S02]  /*25e0*/  SYNCS.PHASECHK.TRANS64.TRYWAIT P0, [UR5], R3 ;  /* 0x00000003ff0075a7 */ /* 0x000e640008001105 */
[----:B-1----:R-:W-:Y:S05]  /*25f0*/  @!P0 BRA `(.L_x_43) ;  /* 0x0000006000c88947 */ /* 0x002fea0003800000 */
.L_x_128:
[----:B------:R-:W-:-:S04]  /*2600*/  UIADD3 UR6, UPT, UPT, UR13, 0x1, URZ ;  /* 0x000000010d067890 */ /* 0x000fc8000fffe0ff */
[----:B------:R-:W-:-:S04]  /*2610*/  UISETP.NE.AND UP0, UPT, UR6, 0x3, UPT ;  /* 0x000000030600788c */ /* 0x000fc8000bf05270 */
[----:B------:R-:W-:Y:S02]  /*2620*/  USEL UR7, URZ, 0x1, UP0 ;  /* 0x00000001ff077887 */ /* 0x000fe40008000000 */
[----:B------:R-:W-:-:S04]  /*2630*/  USEL UR6, UR6, URZ, UP0 ;  /* 0x000000ff06067287 */ /* 0x000fc80008000000 */
[----:B------:R-:W-:Y:S01]  /*2640*/  ULEA UR5, UR6, UR4, 0x3 ;  /* 0x0000000406057291 */ /* 0x000fe2000f8e18ff */
[----:B------:R-:W-:-:S04]  /*2650*/  LOP3.LUT R15, R15, UR7, RZ, 0x3c, !PT ;  /* 0x000000070f0f7c12 */ /* 0x000fc8000f8e3cff */
[----:B-1----:R-:W-:-:S04]  /*2660*/  SHF.L.U32 R3, R15, 0x1f, RZ ;  /* 0x0000001f0f037819 */ /* 0x002fc800000006ff */
[----:B------:R-:W1:Y:S02]  /*2670*/  SYNCS.PHASECHK.TRANS64.TRYWAIT P0, [UR5], R3 ;  /* 0x00000003ff0075a7 */ /* 0x000e640008001105 */
[----:B-1----:R-:W-:Y:S05]  /*2680*/  @!P0 BRA `(.L_x_44) ;  /* 0x0000006000bc8947 */ /* 0x002fea0003800000 */
.L_x_130:
[----:B------:R-:W-:-:S04]  /*2690*/  UIADD3 UR6, UPT, UPT, UR6, 0x1, URZ ;  /* 0x0000000106067890 */ /* 0x000fc8000fffe0ff */
[----:B------:R-:W-:-:S04]  /*26a0*/  UISETP.NE.AND UP0, UPT, UR6, 0x3, UPT ;  /* 0x000000030600788c */ /* 0x000fc8000bf05270 */
[----:B------:R-:W-:Y:S02]  /*26b0*/  USEL UR5, URZ, 0x1, UP0 ;  /* 0x00000001ff057887 */ /* 0x000fe40008000000 */
[----:B------:R-:W-:-:S04]  /*26c0*/  USEL UR6, UR6, URZ, UP0 ;  /* 0x000000ff06067287 */ /* 0x000fc80008000000 */
[----:B------:R-:W-:Y:S01]  /*26d0*/  ULEA UR6, UR6, UR4, 0x3 ;  /* 0x0000000406067291 */ /* 0x000fe2000f8e18ff */
[----:B-1----:R-:W-:-:S04]  /*26e0*/  LOP3.LUT R3, R15, UR5, RZ, 0x3c, !PT ;  /* 0x000000050f037c12 */ /* 0x002fc8000f8e3cff */
[----:B------:R-:W-:Y:S01]  /*26f0*/  SHF.L.U32 R3, R3, 0x1f, RZ ;  /* 0x0000001f03037819 */ /* 0x000fe200000006ff */
[----:B---3--:R-:W-:-:S07]  /*2700*/  IMAD.U32 R0, RZ, RZ, UR6 ;  /* 0x00000006ff007e24 */ /* 0x008fce000f8e00ff */
.L_x_45:
[----:B-1----:R1:W2:Y:S02]  /*2710*/  SYNCS.PHASECHK.TRANS64.TRYWAIT P0, [R0+URZ], R3 ;  /* 0x00000003000075a7 */ /* 0x0022a400080011ff */
[----:B--2---:R-:W-:Y:S05]  /*2720*/  @!P0 NANOSLEEP.SYNCS 0x989680 ;  /* 0x009896800000895d */ /* 0x004fea0003900000 */
[----:B------:R-:W2:Y:S02]  /*2730*/  @!P0 SYNCS.PHASECHK.TRANS64 P0, [R0+URZ], R3 ;  /* 0x00000003000085a7 */ /* 0x000ea400080010ff */
[----:B--2---:R-:W-:Y:S05]  /*2740*/  @P0 EXIT ;  /* 0x000000000000094d */ /* 0x004fea0003800000 */
[----:B------:R-:W-:Y:S05]  /*2750*/  BRA `(.L_x_45) ;  /* 0xfffffffc00ec7947 */ /* 0x000fea000383ffff */
.L_x_22:
[----:B------:R-:W-:-:S04]  /*2760*/  UISETP.NE.AND UP1, UPT, UR37, URZ, UPT ;  /* 0x000000ff2500728c */ /* 0x000fc8000bf25270 */
[----:B------:R-:W-:-:S09]  /*2770*/  UISETP.NE.OR UP1, UPT, UR10, 0x1, UP1 ;  /* 0x000000010a00788c */ /* 0x000fd20008f25670 */
[----:B------:R-:W-:Y:S05]  /*2780*/  BRA.U UP1, `(.L_x_46) ;  /* 0x00000005014c7547 */ /* 0x000fea000b800000 */
[----:B------:R-:W-:Y:S01]  /*2790*/  HFMA2 R11, -RZ, RZ, 0, 0 ;  /* 0x00000000ff0b7431 */ /* 0x000fe200000001ff */
[----:B------:R-:W-:Y:S01]  /*27a0*/  ISETP.GE.U32.AND P2, PT, R10, 0x2, PT ;  /* 0x000000020a00780c */ /* 0x000fe20003f46070 */
[----:B------:R-:W-:Y:S01]  /*27b0*/  IMAD.MOV.U32 R12, RZ, RZ, 0x1 ;  /* 0x00000001ff0c7424 */ /* 0x000fe200078e00ff */
[----:B------:R-:W-:Y:S01]  /*27c0*/  CS2R R8, SRZ ;  /* 0x0000000000087805 */ /* 0x000fe2000001ff00 */
[----:B------:R-:W-:Y:S01]  /*27d0*/  IMAD.MOV.U32 R3, RZ, RZ, RZ ;  /* 0x000000ffff037224 */ /* 0x000fe200078e00ff */
[----:B------:R-:W-:Y:S01]  /*27e0*/  UMOV UR4, 0x400 ;  /* 0x0000040000047882 */ /* 0x000fe20000000000 */
[----:B------:R-:W-:Y:S01]  /*27f0*/  UMOV UR6, URZ ;  /* 0x000000ff00067c82 */ /* 0x000fe20008000000 */
[----:B------:R-:W-:-:S12]  /*2800*/  ULEA UR37, UR37, UR4, 0x18 ;  /* 0x0000000425257291 */ /* 0x000fd8000f8ec0ff */
.L_x_50:
[----:B------:R-:W-:Y:S02]  /*2810*/  LEA R0, R3, UR37, 0x3 ;  /* 0x0000002503007c11 */ /* 0x000fe4000f8e18ff */
[----:B------:R-:W-:-:S03]  /*2820*/  SHF.L.U32 R5, R8, 0x1f, RZ ;  /* 0x0000001f08057819 */ /* 0x000fc600000006ff */
[----:B------:R-:W-:Y:S01]  /*2830*/  VIADD R4, R0, 0xd0 ;  /* 0x000000d000047836 */ /* 0x000fe20000000000 */
[----:B------:R-:W1:Y:S02]  /*2840*/  SYNCS.PHASECHK.TRANS64.TRYWAIT P0, [R0+URZ+0xc0], R5 ;  /* 0x0000c005000075a7 */ /* 0x000e6400080011ff */
[----:B-1----:R-:W-:Y:S05]  /*2850*/  @!P0 BRA `(.L_x_47) ;  /* 0x0000006000608947 */ /* 0x002fea0003800000 */
.L_x_131:
[----:B------:R-:W-:Y:S01]  /*2860*/  ULEA UR5, UR6, UR37, 0x3 ;  /* 0x0000002506057291 */ /* 0x000fe2000f8e18ff */
[----:B------:R-:W-:Y:S01]  /*2870*/  PRMT R4, RZ, 0x654, R4 ;  /* 0x00000654ff047816 */ /* 0x000fe20000000004 */
[----:B-1----:R-:W-:Y:S01]  /*2880*/  @!P2 IMAD.MOV.U32 R5, RZ, RZ, 0x10 ;  /* 0x00000010ff05a424 */ /* 0x002fe200078e00ff */
[----:B------:R-:W-:Y:S01]  /*2890*/  SHF.L.U32 R7, R12, 0x1f, RZ ;  /* 0x0000001f0c077819 */ /* 0x000fe200000006ff */
[----:B------:R-:W-:Y:S01]  /*28a0*/  UIADD3 UR4, UPT, UPT, UR5, 0x60, URZ ;  /* 0x0000006005047890 */ /* 0x000fe2000fffe0ff */
[----:B------:R1:W-:Y:S05]  /*28b0*/  SYNCS.ARRIVE.TRANS64.RED.A1T0 RZ, [R4+URZ], RZ ;  /* 0x000000ff04ff79a7 */ /* 0x0003ea00081004ff */
[----:B------:R-:W-:Y:S01]  /*28c0*/  IMAD.U32 R13, RZ, RZ, UR4 ;  /* 0x00000004ff0d7e24 */ /* 0x000fe2000f8e00ff */
[----:B------:R-:W2:Y:S04]  /*28d0*/  SYNCS.PHASECHK.TRANS64.TRYWAIT P0, [UR5+0x70], R7 ;  /* 0x00007007ff0075a7 */ /* 0x000ea80008001105 */
[----:B------:R-:W-:Y:S01]  /*28e0*/  PRMT R13, R10, 0x654, R13 ;  /* 0x000006540a0d7816 */ /* 0x000fe2000000000d */
[----:B-12---:R-:W-:Y:S06]  /*28f0*/  @!P0 BRA `(.L_x_48) ;  /* 0x00000060004c8947 */ /* 0x006fec0003800000 */
.L_x_133:
[----:B------:R-:W-:Y:S01]  /*2900*/  ULEA UR4, UR6, UR37, 0x4 ;  /* 0x0000002506047291 */ /* 0x000fe2000f8e20ff */
[----:B------:R-:W-:Y:S01]  /*2910*/  SEL R2, R13, R2, !P2 ;  /* 0x000000020d027207 */ /* 0x000fe20005000000 */
[----:B------:R-:W-:Y:S01]  /*2920*/  UIADD3 UR5, UPT, UPT, UR5, 0x60, URZ ;  /* 0x0000006005057890 */ /* 0x000fe2000fffe0ff */
[----:B-1----:R-:W-:Y:S01]  /*2930*/  LEA R0, R11, UR37, 0x3 ;  /* 0x000000250b007c11 */ /* 0x002fe2000f8e18ff */
[----:B------:R-:W-:Y:S01]  /*2940*/  UIADD3 UR4, UPT, UPT, UR4, 0xf0, URZ ;  /* 0x000000f004047890 */ /* 0x000fe2000fffe0ff */
[----:B------:R1:W-:Y:S01]  /*2950*/  @!P2 SYNCS.ARRIVE.TRANS64.RED RZ, [R2+URZ], R5 ;  /* 0x0000000502ffa9a7 */ /* 0x0003e200080004ff */
[----:B------:R-:W-:Y:S01]  /*2960*/  UIADD3 UR6, UPT, UPT, UR6, 0x1, URZ ;  /* 0x0000000106067890 */ /* 0x000fe2000fffe0ff */
[----:B------:R-:W-:-:S03]  /*2970*/  VIADD R3, R3, 0x1 ;  /* 0x0000000103037836 */ /* 0x000fc60000000000 */
[----:B------:R-:W-:Y:S02]  /*2980*/  UISETP.NE.AND UP0, UPT, UR6, 0x2, UPT ;  /* 0x000000020600788c */ /* 0x000fe4000bf05270 */
[----:B------:R-:W-:Y:S01]  /*2990*/  ISETP.NE.AND P0, PT, R3, 0x2, PT ;  /* 0x000000020300780c */ /* 0x000fe20003f05270 */
[----:B------:R-:W-:Y:S06]  /*29a0*/  UGETNEXTWORKID.BROADCAST [UR4], [UR5] ;  /* 0x00000000040073ca */ /* 0x000fec0008000100 */
[----:B------:R-:W-:Y:S02]  /*29b0*/  USEL UR4, URZ, 0x1, UP0 ;  /* 0x00000001ff047887 */ /* 0x000fe40008000000 */
[----:B------:R-:W-:-:S04]  /*29c0*/  USEL UR6, UR6, URZ, UP0 ;  /* 0x000000ff06067287 */ /* 0x000fc80008000000 */
[----:B------:R-:W-:Y:S02]  /*29d0*/  LOP3.LUT R12, R12, UR4, RZ, 0x3c, !PT ;  /* 0x000000040c0c7c12 */ /* 0x000fe4000f8e3cff */
[----:B-1----:R-:W-:-:S04]  /*29e0*/  SHF.L.U32 R5, R9, 0x1f, RZ ;  /* 0x0000001f09057819 */ /* 0x002fc800000006ff */
[----:B------:R-:W1:Y:S02]  /*29f0*/  SYNCS.PHASECHK.TRANS64.TRYWAIT P1, [R0+URZ+0x60], R5 ;  /* 0x00006005000075a7 */ /* 0x000e6400080211ff */
[----:B-1----:R-:W-:Y:S05]  /*2a00*/  @!P1 BRA `(.L_x_49) ;  /* 0x0000006000209947 */ /* 0x002fea0003800000 */
.L_x_134:
[----:B------:R-:W-:Y:S01]  /*2a10*/  LEA R4, R11, UR37, 0x4 ;  /* 0x000000250b047c11 */ /* 0x000fe2000f8e20ff */
[----:B-1----:R-:W-:Y:S01]  /*2a20*/  VIADD R0, R0, 0x70 ;  /* 0x0000007000007836 */ /* 0x002fe20000000000 */
[----:B------:R-:W-:Y:S01]  /*2a30*/  SEL R3, R3, RZ, P0 ;  /* 0x000000ff03037207 */ /* 0x000fe20000000000 */
[----:B------:R-:W-:-:S03]  /*2a40*/  VIADD R11, R11, 0x1 ;  /* 0x000000010b0b7836 */ /* 0x000fc60000000000 */
[----:B------:R-:W1:Y:S01]  /*2a50*/  LDS.128 R4, [R4+0xf0] ;  /* 0x0000f00004047984 */ /* 0x000e620000000c00 */
[----:B------:R-:W-:Y:S02]  /*2a60*/  PRMT R0, RZ, 0x654, R0 ;  /* 0x00000654ff007816 */ /* 0x000fe40000000000 */
[C---:B------:R-:W-:Y:S01]  /*2a70*/  ISETP.NE.AND P1, PT, R11.reuse, 0x2, PT ;  /* 0x000000020b00780c */ /* 0x040fe20003f25270 */
[----:B------:R-:W-:Y:S01]  /*2a80*/  @!PT LDS RZ, [RZ] ;  /* 0x00000000fffff984 */ /* 0x000fe20000000800 */
[----:B------:R-:W-:Y:S01]  /*2a90*/  @!PT LDS RZ, [RZ] ;  /* 0x00000000fffff984 */ /* 0x000fe20000000800 */
[----:B------:R-:W-:Y:S01]  /*2aa0*/  @!PT LDS RZ, [RZ] ;  /* 0x00000000fffff984 */ /* 0x000fe20000000800 */
[----:B------:R-:W-:Y:S01]  /*2ab0*/  @!PT LDS RZ, [RZ] ;  /* 0x00000000fffff984 */ /* 0x000fe20000000800 */
[----:B------:R2:W-:Y:S06]  /*2ac0*/  MEMBAR.ALL.CTA ;  /* 0x0000000000007992 */ /* 0x0005ec0000008000 */
[----:B--2---:R-:W2:Y:S01]  /*2ad0*/  FENCE.VIEW.ASYNC.S ;  /* 0x00000000000073c6 */ /* 0x004ea20000000000 */
[----:B------:R-:W-:Y:S01]  /*2ae0*/  SEL R11, R11, RZ, P1 ;  /* 0x000000ff0b0b7207 */ /* 0x000fe20000800000 */
[----:B--2---:R2:W-:Y:S01]  /*2af0*/  SYNCS.ARRIVE.TRANS64.RED.A1T0 RZ, [R0+URZ], RZ ;  /* 0x000000ff00ff79a7 */ /* 0x0045e200081004ff */
[----:B-1----:R-:W-:-:S02]  /*2b00*/  LOP3.LUT P3, RZ, R6, 0x1, RZ, 0xc0, !PT ;  /* 0x0000000106ff7812 */ /* 0x002fc4000786c0ff */
[----:B------:R-:W-:-:S04]  /*2b10*/  SEL R5, RZ, 0x1, P0 ;  /* 0x00000001ff057807 */ /* 0x000fc80000000000 */
[----:B------:R-:W-:Y:S02]  /*2b20*/  LOP3.LUT R8, R8, R5, RZ, 0x3c, !PT ;  /* 0x0000000508087212 */ /* 0x000fe400078e3cff */
[----:B--2---:R-:W-:-:S04]  /*2b30*/  SEL R0, RZ, 0x1, P1 ;  /* 0x00000001ff007807 */ /* 0x004fc80000800000 */
[----:B------:R-:W-:Y:S01]  /*2b40*/  LOP3.LUT R9, R9, R0, RZ, 0x3c, !PT ;  /* 0x0000000009097212 */ /* 0x000fe200078e3cff */
[----:B------:R-:W-:Y:S06]  /*2b50*/  @P3 BRA `(.L_x_50) ;  /* 0xfffffffc002c3947 */ /* 0x000fec000383ffff */
[----:B------:R-:W-:Y:S01]  /*2b60*/  ULEA UR5, UR6, UR37, 0x3 ;  /* 0x0000002506057291 */ /* 0x000fe2000f8e18ff */
[----:B------:R-:W-:-:S08]  /*2b70*/  SHF.L.U32 R3, R12, 0x1f, RZ ;  /* 0x0000001f0c037819 */ /* 0x000fd000000006ff */
[----:B------:R-:W1:Y:S02]  /*2b80*/  SYNCS.PHASECHK.TRANS64 P0, [UR5+0x70], R3 ;  /* 0x00007003ff0075a7 */ /* 0x000e640008001005 */
[----:B-1----:R-:W-:Y:S05]  /*2b90*/  @P0 BRA `(.L_x_51) ;  /* 0x0000000000080947 */ /* 0x002fea0003800000 */
[----:B------:R-:W1:Y:S02]  /*2ba0*/  SYNCS.PHASECHK.TRANS64.TRYWAIT P0, [UR5+0x70], R3 ;  /* 0x00007003ff0075a7 */ /* 0x000e640008001105 */
[----:B-1----:R-:W-:Y:S05]  /*2bb0*/  @!P0 BRA `(.L_x_52) ;  /* 0x0000005c00c88947 */ /* 0x002fea0003800000 */
.L_x_51:
[----:B------:R-:W-:-:S04]  /*2bc0*/  UIADD3 UR4, UPT, UPT, UR6, 0x1, URZ ;  /* 0x0000000106047890 */ /* 0x000fc8000fffe0ff */
[----:B------:R-:W-:-:S04]  /*2bd0*/  UISETP.NE.AND UP0, UPT, UR4, 0x2, UPT ;  /* 0x000000020400788c */ /* 0x000fc8000bf05270 */
[----:B------:R-:W-:Y:S02]  /*2be0*/  USEL UR7, URZ, 0x1, UP0 ;  /* 0x00000001ff077887 */ /* 0x000fe40008000000 */
[----:B------:R-:W-:-:S04]  /*2bf0*/  USEL UR4, UR4, URZ, UP0 ;  /* 0x000000ff04047287 */ /* 0x000fc80008000000 */
[----:B------:R-:W-:Y:S01]  /*2c00*/  ULEA UR4, UR4, UR37, 0x3 ;  /* 0x0000002504047291 */ /* 0x000fe2000f8e18ff */
[----:B-1----:R-:W-:-:S04]  /*2c10*/  LOP3.LUT R3, R12, UR7, RZ, 0x3c, !PT ;  /* 0x000000070c037c12 */ /* 0x002fc8000f8e3cff */
[----:B------:R-:W-:-:S04]  /*2c20*/  SHF.L.U32 R0, R3, 0x1f, RZ ;  /* 0x0000001f03007819 */ /* 0x000fc800000006ff */
[----:B------:R-:W1:Y:S02]  /*2c30*/  SYNCS.PHASECHK.TRANS64 P0, [UR4+0x70], R0 ;  /* 0x00007000ff0075a7 */ /* 0x000e640008001004 */
[----:B-1----:R-:W-:Y:S05]  /*2c40*/  @P0 EXIT ;  /* 0x000000000000094d */ /* 0x002fea0003800000 */
[----:B------:R-:W-:Y:S02]  /*2c50*/  SHF.L.U32 R3, R3, 0x1f, RZ ;  /* 0x0000001f03037819 */ /* 0x000fe400000006ff */
[----:B------:R-:W-:-:S07]  /*2c60*/  MOV R0, UR4 ;  /* 0x0000000400007c02 */ /* 0x000fce0008000f00 */
.L_x_53:
[----:B-1----:R1:W2:Y:S02]  /*2c70*/  SYNCS.PHASECHK.TRANS64.TRYWAIT P0, [R0+URZ+0x70], R3 ;  /* 0x00007003000075a7 */ /* 0x0022a400080011ff */
[----:B--2---:R-:W-:Y:S05]  /*2c80*/  @!P0 NANOSLEEP.SYNCS 0x989680 ;  /* 0x009896800000895d */ /* 0x004fea0003900000 */
[----:B------:R-:W2:Y:S02]  /*2c90*/  @!P0 SYNCS.PHASECHK.TRANS64 P0, [R0+URZ+0x70], R3 ;  /* 0x00007003000085a7 */ /* 0x000ea400080010ff */
[----:B--2---:R-:W-:Y:S05]  /*2ca0*/  @P0 EXIT ;  /* 0x000000000000094d */ /* 0x004fea0003800000 */
[----:B------:R-:W-:Y:S05]  /*2cb0*/  BRA `(.L_x_53) ;  /* 0xfffffffc00ec7947 */ /* 0x000fea000383ffff */
.L_x_46:
[----:B------:R-:W-:Y:S05]  /*2cc0*/  BRA.U UP4, `(.L_x_54) ;  /* 0x0000001104847547 */ /* 0x000fea000b800000 */
[----:B------:R-:W-:Y:S01]  /*2cd0*/  UMOV UR6, 0x40 ;  /* 0x0000004000067882 */ /* 0x000fe20000000000 */
[----:B------:R-:W-:Y:S01]  /*2ce0*/  NOP ;  /* 0x0000000000007918 */ /* 0x000fe20000000000 */
[----:B------:R-:W-:Y:S01]  /*2cf0*/  ULEA UR6, UR37, UR6, 0x18 ;  /* 0x0000000625067291 */ /* 0x000fe2000f8ec0ff */
[----:B------:R-:W-:Y:S02]  /*2d00*/  UMOV UR7, 0x400 ;  /* 0x0000040000077882 */ /* 0x000fe40000000000 */
[----:B------:R-:W-:-:S06]  /*2d10*/  ULEA UR37, UR37, UR7, 0x18 ;  /* 0x0000000725257291 */ /* 0x000fcc000f8ec0ff */
[----:B------:R-:W1:Y:S02]  /*2d20*/  LDS.U8 R2, [UR6+0x1c] ;  /* 0x00001c06ff027984 */ /* 0x000e640008000000 */
[----:B-1----:R-:W-:-:S13]  /*2d30*/  ISETP.NE.AND P0, PT, R2, RZ, PT ;  /* 0x000000ff0200720c */ /* 0x002fda0003f05270 */
[----:B------:R-:W-:Y:S05]  /*2d40*/  @P0 BRA `(.L_x_55) ;  /* 0x0000000400080947 */ /* 0x000fea0003800000 */
[----:B------:R-:W-:Y:S02]  /*2d50*/  UISETP.NE.U32.AND UP0, UPT, UR5, 0x1, UPT ;  /* 0x000000010500788c */ /* 0x000fe4000bf05070 */
[----:B------:R-:W-:-:S07]  /*2d60*/  UIADD3 UR8, UPT, UPT, UR6, 0x8, URZ ;  /* 0x0000000806087890 */ /* 0x000fce000fffe0ff */
[----:B------:R-:W-:Y:S05]  /*2d70*/  BRA.U !UP0, `(.L_x_56) ;  /* 0x00000001089c7547 */ /* 0x000fea000b800000 */
[----:B------:R-:W-:Y:S01]  /*2d80*/  ELECT P0, URZ, PT ;  /* 0x0000000000ff782f */ /* 0x000fe20003800000 */
[----:B------:R-:W-:-:S12]  /*2d90*/  BSSY B0, `(.L_x_56) ;  /* 0x0000025000007945 */ /* 0x000fd80003800000 */
[----:B------:R-:W-:Y:S05]  /*2da0*/  @!P0 BRA `(.L_x_57) ;  /* 0x00000000008c8947 */ /* 0x000fea0003800000 */
[----:B------:R-:W-:-:S05]  /*2db0*/  UMOV UR7, 0x10 ;  /* 0x0000001000077882 */ /* 0x000fca0000000000 */
[----:B------:R-:W-:Y:S04]  /*2dc0*/  DEPBAR.LE SB1, 0x36 ;  /* 0x00009d800000791a */ /* 0x000fe80000000000 */
[----:B------:R-:W1:Y:S02]  /*2dd0*/  UTCATOMSWS.2CTA.FIND_AND_SET.ALIGN UP1, UR7, UR7 ;  /* 0x00000007000775e3 */ /* 0x000e640008220800 */
[----:B-1----:R-:W-:Y:S01]  /*2de0*/  MOV R11, UR7 ;  /* 0x00000007000b7c02 */ /* 0x002fe20008000f00 */
[----:B------:R-:W-:Y:S06]  /*2df0*/  BRA.U UP1, `(.L_x_58) ;  /* 0x0000000101187547 */ /* 0x000fec000b800000 */
.L_x_59:
[----:B------:R-:W-:Y:S05]  /*2e00*/  NANOSLEEP 0x64 ;  /* 0x000000640000795d */ /* 0x000fea0003800000 */
[----:B------:R-:W-:-:S05]  /*2e10*/  UMOV UR7, 0x10 ;  /* 0x0000001000077882 */ /* 0x000fca0000000000 */
[----:B------:R-:W-:Y:S04]  /*2e20*/  DEPBAR.LE SB1, 0x36 ;  /* 0x00009d800000791a */ /* 0x000fe80000000000 */
[----:B------:R-:W1:Y:S02]  /*2e30*/  UTCATOMSWS.2CTA.FIND_AND_SET.ALIGN UP1, UR7, UR7 ;  /* 0x00000007000775e3 */ /* 0x000e640008220800 */
[----:B-1----:R-:W-:Y:S01]  /*2e40*/  MOV R11, UR7 ;  /* 0x00000007000b7c02 */ /* 0x002fe20008000f00 */
[----:B------:R-:W-:Y:S05]  /*2e50*/  BRA.U !UP1, `(.L_x_59) ;  /* 0xfffffffd09e87547 */ /* 0x000fea000b83ffff */
.L_x_58:
[----:B------:R-:W1:Y:S01]  /*2e60*/  LDS R5, [UR6+0x10] ;  /* 0x00001006ff057984 */ /* 0x000e620008000800 */
[----:B------:R-:W-:Y:S01]  /*2e70*/  IMAD.U32 R3, RZ, RZ, UR37 ;  /* 0x00000025ff037e24 */ /* 0x000fe2000f8e00ff */
[----:B------:R-:W-:-:S03]  /*2e80*/  MOV R2, UR4 ;  /* 0x0000000400027c02 */ /* 0x000fc60008000f00 */
[----:B------:R-:W-:Y:S01]  /*2e90*/  VIADD R3, R3, 0x110 ;  /* 0x0000011003037836 */ /* 0x000fe20000000000 */
[----:B-1----:R-:W-:-:S04]  /*2ea0*/  SHF.L.U32 R5, R5, 0x1f, RZ ;  /* 0x0000001f05057819 */ /* 0x002fc800000006ff */
[----:B------:R-:W1:Y:S02]  /*2eb0*/  SYNCS.PHASECHK.TRANS64.TRYWAIT P0, [UR6+0x8], R5 ;  /* 0x00000805ff0075a7 */ /* 0x000e640008001106 */
[----:B-1----:R-:W-:Y:S05]  /*2ec0*/  @P0 BRA `(.L_x_60) ;  /* 0x0000000000080947 */ /* 0x002fea0003800000 */
[----:B------:R-:W1:Y:S02]  /*2ed0*/  SYNCS.PHASECHK.TRANS64.TRYWAIT P0, [UR6+0x8], R5 ;  /* 0x00000805ff0075a7 */ /* 0x000e640008001106 */
[----:B-1----:R-:W-:Y:S05]  /*2ee0*/  @!P0 BRA `(.L_x_61) ;  /* 0x0000005c00148947 */ /* 0x002fea0003800000 */
.L_x_60:
[----:B-1----:R-:W-:Y:S01]  /*2ef0*/  HFMA2 R4, -RZ, RZ, 0, 5.9604644775390625e-08 ;  /* 0x00000001ff047431 */ /* 0x002fe200000001ff */
[----:B------:R-:W-:Y:S01]  /*2f00*/  UPRMT UR7, UR4, 0x654, UR8 ;  /* 0x0000065404077896 */ /* 0x000fe20008000008 */
[----:B------:R-:W-:Y:S01]  /*2f10*/  IMAD.MOV.U32 R6, RZ, RZ, 0xffff ;  /* 0x0000ffffff067424 */ /* 0x000fe200078e00ff */
[----:B------:R-:W-:Y:S01]  /*2f20*/  PRMT R2, R2, 0x654, R3 ;  /* 0x0000065402027816 */ /* 0x000fe20000000003 */
[----:B------:R-:W-:Y:S02]  /*2f30*/  IMAD.MOV.U32 R5, RZ, RZ, 0x4 ;  /* 0x00000004ff057424 */ /* 0x000fe400078e00ff */
[----:B------:R-:W-:Y:S01]  /*2f40*/  IMAD.SHL.U32 R9, R11, 0x20, RZ ;  /* 0x000000200b097824 */ /* 0x000fe200078e00ff */
[----:B------:R-:W-:Y:S02]  /*2f50*/  MOV R3, UR7 ;  /* 0x0000000700037c02 */ /* 0x000fe40008000f00 */
[-C--:B------:R-:W-:Y:S01]  /*2f60*/  SHF.L.U32 R7, R6, R11.reuse, RZ ;  /* 0x0000000b06077219 */ /* 0x080fe200000006ff */
[----:B------:R1:W-:Y:S01]  /*2f70*/  SYNCS.ARRIVE.TRANS64.RED RZ, [UR7], R5 ;  /* 0x00000005ffff79a7 */ /* 0x0003e20008000407 */
[----:B------:R-:W-:Y:S01]  /*2f80*/  SHF.L.U32 R6, R4, R11, RZ ;  /* 0x0000000b04067219 */ /* 0x000fe200000006ff */
[----:B------:R1:W-:Y:S04]  /*2f90*/  STS [UR37+0x110], R9 ;  /* 0x00011009ff007988 */ /* 0x0003e80008000825 */
[----:B------:R1:W-:Y:S04]  /*2fa0*/  STAS [R2.64], R11 ;  /* 0x0000000b02007dbd */ /* 0x0003e8000c0008ff */
[----:B------:R1:W-:Y:S04]  /*2fb0*/  ATOMS.OR RZ, [UR6+0x14], R7 ;  /* 0x00001407ffff798c */ /* 0x0003e8000b000006 */
[----:B------:R1:W-:Y:S04]  /*2fc0*/  ATOMS.OR RZ, [UR6+0x18], R6 ;  /* 0x00001806ffff798c */ /* 0x0003e8000b000006 */
[----:B------:R1:W-:Y:S02]  /*2fd0*/  ATOMS.XOR RZ, [UR6+0x10], R4 ;  /* 0x00001004ffff798c */ /* 0x0003e4000b800006 */
.L_x_57:
[----:B------:R-:W-:Y:S05]  /*2fe0*/  BSYNC B0 ;  /* 0x0000000000007941 */ /* 0x000fea0003800000 */
.L_x_56:
[----:B------:R-:W-:Y:S05]  /*2ff0*/  BRA.U UP0, `(.L_x_62) ;  /* 0x00000001006c7547 */ /* 0x000fea000b800000 */
[----:B------:R-:W-:-:S03]  /*3000*/  UMOV UR7, 0xffffffff ;  /* 0xffffffff00077882 */ /* 0x000fc60000000000 */
[----:B------:R-:W-:Y:S05]  /*3010*/  BRA.DIV UR7, `(.L_x_63) ;  /* 0x0000005a07e07947 */ /* 0x000fea000b800000 */
[----:B------:R-:W-:-:S13]  /*3020*/  ELECT P6, URZ, PT ;  /* 0x0000000000ff782f */ /* 0x000fda00038c0000 */
.L_x_138:
[----:B------:R-:W-:Y:S05]  /*3030*/  @!P6 BRA `(.L_x_62) ;  /* 0x00000000005ce947 */ /* 0x000fea0003800000 */
[----:B-1----:R-:W1:Y:S02]  /*3040*/  LDS R3, [UR6+0x10] ;  /* 0x00001006ff037984 */ /* 0x002e640008000800 */
[----:B-1----:R-:W-:-:S04]  /*3050*/  SHF.L.U32 R3, R3, 0x1f, RZ ;  /* 0x0000001f03037819 */ /* 0x002fc800000006ff */
[----:B------:R-:W1:Y:S02]  /*3060*/  SYNCS.PHASECHK.TRANS64.TRYWAIT P0, [UR6+0x8], R3 ;  /* 0x00000803ff0075a7 */ /* 0x000e640008001106 */
[----:B-1----:R-:W-:Y:S05]  /*3070*/  @P0 BRA `(.L_x_64) ;  /* 0x0000000000080947 */ /* 0x002fea0003800000 */
[----:B------:R-:W1:Y:S02]  /*3080*/  SYNCS.PHASECHK.TRANS64.TRYWAIT P0, [UR6+0x8], R3 ;  /* 0x00000803ff0075a7 */ /* 0x000e640008001106 */
[----:B-1----:R-:W-:Y:S05]  /*3090*/  @!P0 BRA `(.L_x_65) ;  /* 0x0000005800e08947 */ /* 0x002fea0003800000 */
.L_x_64:
[----:B------:R-:W2:Y:S01]  /*30a0*/  LDS R5, [UR37+0x110] ;  /* 0x00011025ff057984 */ /* 0x000ea20008000800 */
[----:B-1----:R-:W-:Y:S02]  /*30b0*/  HFMA2 R2, -RZ, RZ, 0, 5.9604644775390625e-08 ;  /* 0x00000001ff027431 */ /* 0x002fe400000001ff */
[----:B------:R-:W-:Y:S01]  /*30c0*/  IMAD.MOV.U32 R3, RZ, RZ, 0xffff ;  /* 0x0000ffffff037424 */ /* 0x000fe200078e00ff */
[----:B------:R-:W-:Y:S01]  /*30d0*/  UPRMT UR7, UR4, 0x654, UR8 ;  /* 0x0000065404077896 */ /* 0x000fe20008000008 */
[----:B--2---:R-:W-:-:S03]  /*30e0*/  IMAD.SHL.U32 R4, R5, 0x20, RZ ;  /* 0x0000002005047824 */ /* 0x004fc600078e00ff */
[-C--:B------:R-:W-:Y:S02]  /*30f0*/  SHF.L.U32 R3, R3, R5.reuse, RZ ;  /* 0x0000000503037219 */ /* 0x080fe400000006ff */
[----:B------:R-:W-:Y:S01]  /*3100*/  SHF.L.U32 R5, R2, R5, RZ ;  /* 0x0000000502057219 */ /* 0x000fe200000006ff */
[----:B------:R2:W-:Y:S04]  /*3110*/  STS [UR37+0x110], R4 ;  /* 0x00011004ff007988 */ /* 0x0005e80008000825 */
[----:B------:R2:W-:Y:S04]  /*3120*/  ATOMS.OR RZ, [UR6+0x14], R3 ;  /* 0x00001403ffff798c */ /* 0x0005e8000b000006 */
[----:B------:R2:W-:Y:S01]  /*3130*/  ATOMS.OR RZ, [UR6+0x18], R5 ;  /* 0x00001805ffff798c */ /* 0x0005e2000b000006 */
[----:B------:R-:W-:Y:S03]  /*3140*/  SYNCS.ARRIVE.TRANS64.RED.A1T0 RZ, [UR7], RZ ;  /* 0x000000ffffff79a7 */ /* 0x000fe60008100407 */
[----:B------:R2:W-:Y:S01]  /*3150*/  ATOMS.XOR RZ, [UR6+0x10], R2 ;  /* 0x00001002ffff798c */ /* 0x0005e2000b800006 */
[----:B------:R-:W-:Y:S05]  /*3160*/  BRA `(.L_x_62) ;  /* 0x0000000000107947 */ /* 0x000fea0003800000 */
.L_x_55:
[----:B------:R-:W-:-:S05]  /*3170*/  MOV R2, 0xffffffff ;  /* 0xffffffff00027802 */ /* 0x000fca0000000f00 */
[----:B------:R1:W-:Y:S02]  /*3180*/  STS [UR37+0x110], R2 ;  /* 0x00011002ff007988 */ /* 0x0003e40008000825 */
[----:B-1----:R-:W-:Y:S02]  /*3190*/  MOV R2, 0x31b0 ;  /* 0x000031b000027802 */ /* 0x002fe40000000f00 */
[----:B-----5:R-:W-:Y:S05]  /*31a0*/  CALL.REL.NOINC `($__internal_1_$__cuda_sm10x_tcgen05_guardrail_trap_phase_invalid_during_alloc) ;  /* 0x0000006000287944 */ /* 0x020fea0003c00000 */
.L_x_62:
[----:B------:R-:W-:Y:S05]  /*31b0*/  WARPSYNC.ALL ;  /* 0x0000000000007948 */ /* 0x000fea0003800000 */
[----:B------:R-:W3:Y:S01]  /*31c0*/  S2UR UR8, SR_CgaCtaId ;  /* 0x00000000000879c3 */ /* 0x000ee20000008800 */
[----:B------:R-:W-:Y:S01]  /*31d0*/  UMOV UR6, 0x400 ;  /* 0x0000040000067882 */ /* 0x000fe20000000000 */
[----:B------:R-:W-:-:S06]  /*31e0*/  NOP ;  /* 0x0000000000007918 */ /* 0x000fcc0000000000 */
[----:B------:R-:W-:Y:S06]  /*31f0*/  BAR.ARV 0x6, 0xa0 ;  /* 0x0182800000007b1d */ /* 0x000fec0000002000 */
[----:B------:R-:W-:Y:S01]  /*3200*/  LOP3.LUT R0, R0, 0xffff, RZ, 0xc0, !PT ;  /* 0x0000ffff00007812 */ /* 0x000fe200078ec0ff */
[----:B-1----:R-:W-:Y:S01]  /*3210*/  IMAD.MOV.U32 R9, RZ, RZ, 0x1 ;  /* 0x00000001ff097424 */ /* 0x002fe200078e00ff */
[----:B------:R-:W-:Y:S01]  /*3220*/  LOP3.LUT R8, R8, 0xffff, RZ, 0xc0, !PT ;  /* 0x0000ffff08087812 */ /* 0x000fe200078ec0ff */
[----:B------:R-:W-:Y:S01]  /*3230*/  UMOV UR22, URZ ;  /* 0x000000ff00167c82 */ /* 0x000fe20008000000 */
[----:B------:R-:W-:Y:S01]  /*3240*/  R2UR UR12, R0 ;  /* 0x00000000000c72ca */ /* 0x000fe200000e0000 */
[----:B------:R-:W-:Y:S01]  /*3250*/  UMOV UR21, URZ ;  /* 0x000000ff00157c82 */ /* 0x000fe20008000000 */
[----:B------:R-:W-:Y:S01]  /*3260*/  R2UR UR13, R8 ;  /* 0x00000000080d72ca */ /* 0x000fe200000e0000 */
[----:B------:R-:W-:Y:S01]  /*3270*/  IMAD.MOV.U32 R8, RZ, RZ, RZ ;  /* 0x000000ffff087224 */ /* 0x000fe200078e00ff */
[----:B------:R-:W-:-:S02]  /*3280*/  UISETP.NE.AND UP2, UPT, UR5, URZ, UPT ;  /* 0x000000ff0500728c */ /* 0x000fc4000bf45270 */
[----:B---3--:R-:W-:Y:S01]  /*3290*/  ULEA UR8, UR8, UR6, 0x18 ;  /* 0x0000000608087291 */ /* 0x008fe2000f8ec0ff */
[----:B------:R-:W1:Y:S03]  /*32a0*/  LDCU UR6, c[0x0][0x38c] ;  /* 0x00007180ff0677ac */ /* 0x000e660008000800 */
[----:B------:R-:W-:Y:S02]  /*32b0*/  UIADD3 UR14, UPT, UPT, UR8, 0x8400, URZ ;  /* 0x00008400080e7890 */ /* 0x000fe4000fffe0ff */
[----:B------:R-:W-:-:S03]  /*32c0*/  UIADD3 UR15, UPT, UPT, UR8, 0xb400, URZ ;  /* 0x0000b400080f7890 */ /* 0x000fc6000fffe0ff */
[----:B--2---:R-:W2:Y:S01]  /*32d0*/  LDS R2, [UR8+0x110] ;  /* 0x00011008ff027984 */ /* 0x004ea20008000800 */
[----:B------:R-:W-:Y:S02]  /*32e0*/  USHF.R.U32.HI UR14, URZ, 0x4, UR14 ;  /* 0x00000004ff0e7899 */ /* 0x000fe4000801160e */
[----:B------:R-:W-:Y:S02]  /*32f0*/  USHF.R.U32.HI UR15, URZ, 0x4, UR15 ;  /* 0x00000004ff0f7899 */ /* 0x000fe4000801160f */
[----:B------:R-:W-:Y:S02]  /*3300*/  ULOP3.LUT UR14, UR14, 0x3fff, URZ, 0xc0, !UPT ;  /* 0x00003fff0e0e7892 */ /* 0x000fe4000f8ec0ff */
[----:B------:R-:W-:Y:S02]  /*3310*/  ULOP3.LUT UR15, UR15, 0x3fff, URZ, 0xc0, !UPT ;  /* 0x00003fff0f0f7892 */ /* 0x000fe4000f8ec0ff */
[----:B------:R-:W-:Y:S02]  /*3320*/  ULOP3.LUT UR14, UR14, 0x10000, URZ, 0xfc, !UPT ;  /* 0x000100000e0e7892 */ /* 0x000fe4000f8efcff */
[----:B-1----:R-:W-:-:S02]  /*3330*/  UIADD3 UR6, UPT, UPT, UR6, 0x1f, URZ ;  /* 0x0000001f06067890 */ /* 0x002fc4000fffe0ff */
[----:B------:R-:W-:Y:S02]  /*3340*/  ULOP3.LUT UR15, UR15, 0x10000, URZ, 0xfc, !UPT ;  /* 0x000100000f0f7892 */ /* 0x000fe4000f8efcff */
[----:B------:R-:W-:Y:S01]  /*3350*/  USHF.R.S32.HI UR7, URZ, 0x1f, UR6 ;  /* 0x0000001fff077899 */ /* 0x000fe20008011406 */
[----:B------:R-:W-:Y:S01]  /*3360*/  UMOV UR20, URZ ;  /* 0x000000ff00147c82 */ /* 0x000fe20008000000 */
[----:B------:R-:W-:Y:S02]  /*3370*/  UMOV UR26, 0x0 ;  /* 0x00000000001a7882 */ /* 0x000fe40000000000 */
[----:B------:R-:W-:Y:S01]  /*3380*/  ULEA.HI UR7, UR7, UR6, URZ, 0x5 ;  /* 0x0000000607077291 */ /* 0x000fe2000f8f28ff */
[----:B------:R-:W-:-:S03]  /*3390*/  UMOV UR27, 0x10200490 ;  /* 0x10200490001b7882 */ /* 0x000fc60000000000 */
[----:B------:R-:W-:-:S04]  /*33a0*/  USHF.R.S32.HI UR7, URZ, 0x5, UR7 ;  /* 0x00000005ff077899 */ /* 0x000fc80008011407 */
[----:B------:R-:W-:-:S04]  /*33b0*/  UISETP.LT.AND UP0, UPT, UR7, 0x1, UPT ;  /* 0x000000010700788c */ /* 0x000fc8000bf01270 */
[----:B------:R-:W-:Y:S01]  /*33c0*/  USEL UR23, UR7, 0x1, !UP0 ;  /* 0x0000000107177887 */ /* 0x000fe2000c000000 */
[----:B--2---:R-:W-:Y:S02]  /*33d0*/  R2UR UR24, R2 ;  /* 0x00000000021872ca */ /* 0x004fe400000e0000 */
[----:B------:R-:W-:-:S13]  /*33e0*/  CS2R R2, SRZ ;  /* 0x0000000000027805 */ /* 0x000fda000001ff00 */
.L_x_73:
[C---:B------:R-:W-:Y:S02]  /*33f0*/  LEA R0, R8.reuse, UR8, 0x3 ;  /* 0x0000000808007c11 */ /* 0x040fe4000f8e18ff */
[----:B------:R-:W-:Y:S02]  /*3400*/  SHF.L.U32 R5, R3, 0x1f, RZ ;  /* 0x0000001f03057819 */ /* 0x000fe400000006ff */
[----:B------:R-:W-:Y:S02]  /*3410*/  LEA R4, R8, UR8, 0x4 ;  /* 0x0000000808047c11 */ /* 0x000fe4000f8e20ff */
[----:B------:R-:W1:Y:S02]  /*3420*/  SYNCS.PHASECHK.TRANS64.TRYWAIT P0, [R0+URZ+0x60], R5 ;  /* 0x00006005000075a7 */ /* 0x000e6400080011ff */
[----:B-1-34-:R-:W-:Y:S05]  /*3430*/  @!P0 BRA `(.L_x_66) ;  /* 0x0000005800108947 */ /* 0x01afea0003800000 */
.L_x_139:
[----:B-1----:R-:W1:Y:S01]  /*3440*/  LDS.128 R4, [R4+0xf0] ;  /* 0x0000f00004047984 */ /* 0x002e620000000c00 */
[----:B------:R-:W-:Y:S02]  /*3450*/  VIADD R0, R0, 0x70 ;  /* 0x0000007000007836 */ /* 0x000fe40000000000 */
[----:B------:R-:W-:Y:S01]  /*3460*/  VIADD R8, R8, 0x1 ;  /* 0x0000000108087836 */ /* 0x000fe20000000000 */
[----:B------:R-:W-:Y:S01]  /*3470*/  @!PT LDS RZ, [RZ] ;  /* 0x00000000fffff984 */ /* 0x000fe20000000800 */
[----:B------:R-:W-:Y:S01]  /*3480*/  @!PT LDS RZ, [RZ] ;  /* 0x00000000fffff984 */ /* 0x000fe20000000800 */
[----:B------:R-:W-:Y:S01]  /*3490*/  @!PT LDS RZ, [RZ] ;  /* 0x00000000fffff984 */ /* 0x000fe20000000800 */
[----:B------:R-:W-:Y:S01]  /*34a0*/  @!PT LDS RZ, [RZ] ;  /* 0x00000000fffff984 */ /* 0x000fe20000000800 */
[----:B------:R2:W-:Y:S06]  /*34b0*/  MEMBAR.ALL.CTA ;  /* 0x0000000000007992 */ /* 0x0005ec0000008000 */
[----:B--2---:R-:W2:Y:S01]  /*34c0*/  FENCE.VIEW.ASYNC.S ;  /* 0x00000000000073c6 */ /* 0x004ea20000000000 */
[----:B------:R-:W-:-:S04]  /*34d0*/  PRMT R0, RZ, 0x654, R0 ;  /* 0x00000654ff007816 */ /* 0x000fc80000000000 */
[----:B--2---:R2:W-:Y:S01]  /*34e0*/  SYNCS.ARRIVE.TRANS64.RED.A1T0 RZ, [R0+URZ], RZ ;  /* 0x000000ff00ff79a7 */ /* 0x0045e200081004ff */
[----:B-1----:R-:W-:Y:S01]  /*34f0*/  LOP3.LUT P1, RZ, R6, 0x1, RZ, 0xc0, !PT ;  /* 0x0000000106ff7812 */ /* 0x002fe2000782c0ff */
[----:B--2---:R-:W-:-:S12]  /*3500*/  BRA.U UP2, `(.L_x_67) ;  /* 0x0000000102cc7547 */ /* 0x004fd8000b800000 */
[----:B------:R-:W1:Y:S01]  /*3510*/  LDCU UR6, c[0x0][0x38c] ;  /* 0x00007180ff0677ac */ /* 0x000e620008000800 */
[----:B------:R-:W-:Y:S02]  /*3520*/  PLOP3.LUT P2, PT, PT, PT, PT, 0x80, 0x8 ;  /* 0x000000000008781c */ /* 0x000fe40003f4f070 */
[----:B------:R-:W-:Y:S01]  /*3530*/  SHF.L.U32 R5, R9, 0x1f, RZ ;  /* 0x0000001f09057819 */ /* 0x000fe200000006ff */
[----:B------:R-:W-:Y:S02]  /*3540*/  ULEA UR11, UR22, UR8, 0x3 ;  /* 0x00000008160b7291 */ /* 0x000fe4000f8e18ff */
[----:B-1----:R-:W-:-:S06]  /*3550*/  UISETP.GE.AND UP0, UPT, UR6, 0x1, UPT ;  /* 0x000000010600788c */ /* 0x002fcc000bf06270 */
[----:B------:R-:W-:-:S05]  /*3560*/  PLOP3.LUT P0, PT, PT, PT, UP0, 0x80, 0x8 ;  /* 0x000000000008781c */ /* 0x000fca0003f0f008 */
[----:B------:R-:W-:-:S08]  /*3570*/  @UP0 ULEA UR6, UR21, UR8, 0x3 ;  /* 0x0000000815060291 */ /* 0x000fd0000f8e18ff */
[----:B------:R-:W-:-:S04]  /*3580*/  @P0 SHF.L.U32 R0, R2, 0x1f, RZ ;  /* 0x0000001f02000819 */ /* 0x000fc800000006ff */
[----:B------:R1:W2:Y:S01]  /*3590*/  @P0 SYNCS.PHASECHK.TRANS64.TRYWAIT P2, [UR6], R0 ;  /* 0x00000000ff0005a7 */ /* 0x0002a20008041106 */
[----:B------:R-:W3:Y:S02]  /*35a0*/  SYNCS.PHASECHK.TRANS64.TRYWAIT P0, [UR11+0xa0], R5 ;  /* 0x0000a005ff0075a7 */ /* 0x000ee4000800110b */
[----:B-123--:R-:W-:Y:S05]  /*35b0*/  @!P0 BRA `(.L_x_68) ;  /* 0x0000005400c48947 */ /* 0x00efea0003800000 */
.L_x_141:
[----:B------:R-:W-:Y:S01]  /*35c0*/  UMOV UR19, UR20 ;  /* 0x0000001400137c82 */ /* 0x000fe20008000000 */
[----:B------:R-:W-:Y:S05]  /*35d0*/  BRA.U !UP0, `(.L_x_69) ;  /* 0x0000000108887547 */ /* 0x000fea000b800000 */
[----:B------:R-:W-:Y:S02]  /*35e0*/  UIADD3 UR19, UPT, UPT, UR23, UR20, URZ ;  /* 0x0000001417137290 */ /* 0x000fe4000fffe0ff */
[----:B------:R-:W-:Y:S02]  /*35f0*/  ULEA UR10, UR22, UR24, 0x7 ;  /* 0x00000018160a7291 */ /* 0x000fe4000f8e38ff */
[----:B------:R-:W-:Y:S01]  /*3600*/  UPLOP3.LUT UP3, UPT, UPT, UPT, UPT, 0x40, 0x4 ;  /* 0x000000000004789c */ /* 0x000fe20003f6e870 */
[----:B------:R-:W-:Y:S01]  /*3610*/  UMOV UR18, UR7 ;  /* 0x0000000700127c82 */ /* 0x000fe20008000000 */
[----:B------:R-:W-:-:S09]  /*3620*/  UMOV UR17, UR21 ;  /* 0x0000001500117c82 */ /* 0x000fd20008000000 */
.L_x_72:
[----:B--2---:R-:W-:Y:S01]  /*3630*/  ULEA UR9, UR17, UR8, 0x3 ;  /* 0x0000000811097291 */ /* 0x004fe2000f8e18ff */
[----:B---3--:R-:W-:Y:S11]  /*3640*/  @P2 BRA `(.L_x_70) ;  /* 0x00000000000c2947 */ /* 0x008ff60003800000 */
[----:B-1----:R-:W-:Y:S04]  /*3650*/  SHF.L.U32 R5, R2, 0x1f, RZ ;  /* 0x0000001f02057819 */ /* 0x002fe800000006ff */
[----:B------:R-:W1:Y:S02]  /*3660*/  SYNCS.PHASECHK.TRANS64.TRYWAIT P0, [UR9], R5 ;  /* 0x00000005ff0075a7 */ /* 0x000e640008001109 */
[----:B-1----:R-:W-:Y:S05]  /*3670*/  @!P0 BRA `(.L_x_71) ;  /* 0x0000005400ac8947 */ /* 0x002fea0003800000 */
.L_x_70:
[----:B------:R-:W-:Y:S01]  /*3680*/  UISETP.NE.AND UP0, UPT, UR18, 0x1, UPT ;  /* 0x000000011200788c */ /* 0x000fe2000bf05270 */
[----:B------:R-:W-:Y:S01]  /*3690*/  PLOP3.LUT P2, PT, PT, PT, PT, 0x80, 0x8 ;  /* 0x000000000008781c */ /* 0x000fe20003f4f070 */
[----:B------:R-:W-:Y:S02]  /*36a0*/  UIADD3 UR21, UPT, UPT, UR17, 0x1, URZ ;  /* 0x0000000111157890 */ /* 0x000fe4000fffe0ff */
[----:B------:R-:W-:Y:S02]  /*36b0*/  ULEA UR28, UR17, UR15, 0x7 ;  /* 0x0000000f111c7291 */ /* 0x000fe4000f8e38ff */
[----:B------:R-:W-:Y:S01]  /*36c0*/  UISETP.NE.AND UP1, UPT, UR21, 0x3, UPT ;  /* 0x000000031500788c */ /* 0x000fe2000bf25270 */
[----:B------:R-:W-:Y:S01]  /*36d0*/  PLOP3.LUT P0, PT, PT, PT, UP0, 0x80, 0x8 ;  /* 0x000000000008781c */ /* 0x000fe20003f0f008 */
[----:B------:R-:W-:Y:S02]  /*36e0*/  ULEA UR30, UR17, UR14, 0x8 ;  /* 0x0000000e111e7291 */ /* 0x000fe4000f8e40ff */
[----:B------:R-:W-:Y:S02]  /*36f0*/  USEL UR16, URZ, 0x1, UP1 ;  /* 0x00000001ff107887 */ /* 0x000fe40008800000 */
[----:B------:R-:W-:Y:S02]  /*3700*/  USEL UR21, UR21, URZ, UP1 ;  /* 0x000000ff15157287 */ /* 0x000fe40008800000 */
[----:B------:R-:W-:Y:S02]  /*3710*/  UIADD3 UR9, UPT, UPT, UR9, 0x18, URZ ;  /* 0x0000001809097890 */ /* 0x000fe4000fffe0ff */
[----:B------:R-:W-:Y:S01]  /*3720*/  @UP0 ULEA UR6, UR21, UR8, 0x3 ;  /* 0x0000000815060291 */ /* 0x000fe2000f8e18ff */
[----:B------:R-:W-:Y:S01]  /*3730*/  LOP3.LUT R2, R2, UR16, RZ, 0x3c, !PT ;  /* 0x0000001002027c12 */ /* 0x000fe2000f8e3cff */
[----:B------:R-:W-:Y:S01]  /*3740*/  UMOV UR29, 0xc0004010 ;  /* 0xc0004010001d7882 */ /* 0x000fe20000000000 */
[----:B------:R-:W-:Y:S01]  /*3750*/  UMOV UR31, 0xc0004010 ;  /* 0xc0004010001f7882 */ /* 0x000fe20000000000 */
[----:B------:R-:W-:Y:S01]  /*3760*/  UIADD3 UR20, UPT, UPT, UR20, 0x1, URZ ;  /* 0x0000000114147890 */ /* 0x000fe2000fffe0ff */
[----:B-1----:R-:W-:Y:S01]  /*3770*/  @P0 SHF.L.U32 R0, R2, 0x1f, RZ ;  /* 0x0000001f02000819 */ /* 0x002fe200000006ff */
[----:B------:R-:W-:Y:S02]  /*3780*/  UIADD3 UR18, UPT, UPT, UR18, -0x1, URZ ;  /* 0xffffffff12127890 */ /* 0x000fe4000fffe0ff */
[----:B------:R-:W-:Y:S01]  /*3790*/  UISETP.NE.AND UP0, UPT, UR20, UR19, UPT ;  /* 0x000000131400728c */ /* 0x000fe2000bf05270 */
[----:B------:R2:W3:Y:S01]  /*37a0*/  @P0 SYNCS.PHASECHK.TRANS64.TRYWAIT P2, [UR6], R0 ;  /* 0x00000000ff0005a7 */ /* 0x0004e20008041106 */
[----:B------:R2:W-:Y:S01]  /*37b0*/  UTCQMMA.2CTA gdesc[UR30], gdesc[UR28], tmem[UR10], tmem[UR26], idesc[UR27], UP3 ;  /* 0x00ff1a1c1e0075ea */ /* 0x0005e20009a0030a */
[----:B------:R-:W-:Y:S01]  /*37c0*/  UPLOP3.LUT UP3, UPT, UPT, UPT, UPT, 0x80, 0x8 ;  /* 0x000000000008789c */ /* 0x000fe20003f6f070 */
[----:B------:R2:W-:Y:S01]  /*37d0*/  UTCBAR.2CTA.MULTICAST [UR9], URZ, UR13 ;  /* 0x000000ff090073e9 */ /* 0x0005e2000820080d */
[----:B------:R-:W-:Y:S04]  /*37e0*/  UMOV UR17, UR21 ;  /* 0x0000001500117c82 */ /* 0x000fe80008000000 */
[----:B------:R-:W-:Y:S05]  /*37f0*/  BRA.U UP0, `(.L_x_72) ;  /* 0xfffffffd008c7547 */ /* 0x000fea000b83ffff */
.L_x_69:
[----:B------:R-:W-:Y:S01]  /*3800*/  UIADD3 UR11, UPT, UPT, UR11, 0x80, URZ ;  /* 0x000000800b0b7890 */ /* 0x000fe2000fffe0ff */
[----:B------:R-:W-:-:S08]  /*3810*/  UMOV UR20, UR19 ;  /* 0x0000001300147c82 */ /* 0x000fd00008000000 */
[----:B------:R4:W-:Y:S01]  /*3820*/  UTCBAR.2CTA.MULTICAST [UR11], URZ, UR12 ;  /* 0x000000ff0b0073e9 */ /* 0x0009e2000820080c */
[----:B------:R-:W-:Y:S02]  /*3830*/  NOP ;  /* 0x0000000000007918 */ /* 0x000fe40000000000 */
.L_x_67:
[----:B------:R-:W-:Y:S01]  /*3840*/  UIADD3 UR22, UPT, UPT, UR22, 0x1, URZ ;  /* 0x0000000116167890 */ /* 0x000fe2000fffe0ff */
[----:B------:R-:W-:-:S03]  /*3850*/  ISETP.NE.AND P0, PT, R8, 0x2, PT ;  /* 0x000000020800780c */ /* 0x000fc60003f05270 */
[----:B------:R-:W-:Y:S01]  /*3860*/  UISETP.NE.AND UP0, UPT, UR22, 0x4, UPT ;  /* 0x000000041600788c */ /* 0x000fe2000bf05270 */
[----:B-12---:R-:W-:Y:S02]  /*3870*/  SEL R0, RZ, 0x1, P0 ;  /* 0x00000001ff007807 */ /* 0x006fe40000000000 */
[----:B------:R-:W-:Y:S01]  /*3880*/  SEL R8, R8, RZ, P0 ;  /* 0x000000ff08087207 */ /* 0x000fe20000000000 */
[----:B------:R-:W-:Y:S01]  /*3890*/  USEL UR6, URZ, 0x1, UP0 ;  /* 0x00000001ff067887 */ /* 0x000fe20008000000 */
[----:B------:R-:W-:Y:S01]  /*38a0*/  LOP3.LUT R3, R3, R0, RZ, 0x3c, !PT ;  /* 0x0000000003037212 */ /* 0x000fe200078e3cff */
[----:B------:R-:W-:-:S04]  /*38b0*/  USEL UR22, UR22, URZ, UP0 ;  /* 0x000000ff16167287 */ /* 0x000fc80008000000 */
[----:B------:R-:W-:Y:S01]  /*38c0*/  LOP3.LUT R9, R9, UR6, RZ, 0x3c, !PT ;  /* 0x0000000609097c12 */ /* 0x000fe2000f8e3cff */
[----:B------:R-:W-:Y:S07]  /*38d0*/  @P1 BRA `(.L_x_73) ;  /* 0xfffffff800c41947 */ /* 0x000fee000383ffff */
[----:B------:R-:W1:Y:S01]  /*38e0*/  S2UR UR6, SR_CgaCtaId ;  /* 0x00000000000679c3 */ /* 0x000e620000008800 */
[----:B------:R-:W-:Y:S01]  /*38f0*/  ELECT P0, URZ, PT ;  /* 0x0000000000ff782f */ /* 0x000fe20003800000 */
[----:B------:R-:W-:Y:S01]  /*3900*/  HFMA2 R0, -RZ, RZ, 0, 5.9604644775390625e-08 ;  /* 0x00000001ff007431 */ /* 0x000fe200000001ff */
[----:B------:R-:W-:-:S05]  /*3910*/  UMOV UR7, 0x40 ;  /* 0x0000004000077882 */ /* 0x000fca0000000000 */
[----:B------:R-:W-:Y:S01]  /*3920*/  UVIRTCOUNT.DEALLOC.SMPOOL 0x80 ;  /* 0x000000800000784c */ /* 0x000fe20000000000 */
[----:B------:R-:W-:Y:S02]  /*3930*/  UISETP.NE.AND UP0, UPT, UR5, URZ, UPT ;  /* 0x000000ff0500728c */ /* 0x000fe4000bf05270 */
[----:B-1----:R-:W-:-:S09]  /*3940*/  ULEA UR6, UR6, UR7, 0x18 ;  /* 0x0000000706067291 */ /* 0x002fd2000f8ec0ff */
[----:B------:R1:W-:Y:S01]  /*3950*/  @P0 STS.U8 [UR6+0x1c], R0 ;  /* 0x00001c00ff000988 */ /* 0x0003e20008000006 */
[----:B------:R-:W-:Y:S05]  /*3960*/  BRA.U UP0, `(.L_x_74) ;  /* 0x0000000100a07547 */ /* 0x000fea000b800000 */
[----:B------:R-:W-:Y:S01]  /*3970*/  UIADD3 UR5, UPT, UPT, UR8, 0xa0, URZ ;  /* 0x000000a008057890 */ /* 0x000fe2000fffe0ff */
[----:B------:R-:W-:-:S03]  /*3980*/  SHF.L.U32 R3, R9, 0x1f, RZ ;  /* 0x0000001f09037819 */ /* 0x000fc600000006ff */
[----:B------:R-:W-:-:S09]  /*3990*/  ULEA UR7, UR22, UR5, 0x3 ;  /* 0x0000000516077291 */ /* 0x000fd2000f8e18ff */
[----:B------:R-:W2:Y:S02]  /*39a0*/  SYNCS.PHASECHK.TRANS64.TRYWAIT P0, [UR7], R3 ;  /* 0x00000003ff0075a7 */ /* 0x000ea40008001107 */
[----:B--2---:R-:W-:Y:S05]  /*39b0*/  @!P0 BRA `(.L_x_75) ;  /* 0x0000005000f48947 */ /* 0x004fea0003800000 */
.L_x_144:
        /* <DEDUP_REMOVED lines=9> */
.L_x_146:
        /* <DEDUP_REMOVED lines=9> */
.L_x_148:
[----:B------:R-:W-:-:S04]  /*3ae0*/  UIADD3 UR9, UPT, UPT, UR9, 0x1, URZ ;  /* 0x0000000109097890 */ /* 0x000fc8000fffe0ff */
[----:B------:R-:W-:-:S04]  /*3af0*/  UISETP.NE.AND UP1, UPT, UR9, 0x4, UPT ;  /* 0x000000040900788c */ /* 0x000fc8000bf25270 */
[----:B------:R-:W-:Y:S02]  /*3b00*/  USEL UR7, URZ, 0x1, UP1 ;  /* 0x00000001ff077887 */ /* 0x000fe40008800000 */
[----:B------:R-:W-:-:S04]  /*3b10*/  USEL UR9, UR9, URZ, UP1 ;  /* 0x000000ff09097287 */ /* 0x000fc80008800000 */
[----:B------:R-:W-:Y:S01]  /*3b20*/  ULEA UR9, UR9, UR5, 0x3 ;  /* 0x0000000509097291 */ /* 0x000fe2000f8e18ff */
[----:B-1----:R-:W-:-:S04]  /*3b30*/  LOP3.LUT R3, R2, UR7, RZ, 0x3c, !PT ;  /* 0x0000000702037c12 */ /* 0x002fc8000f8e3cff */
[----:B------:R-:W-:Y:S01]  /*3b40*/  SHF.L.U32 R3, R3, 0x1f, RZ ;  /* 0x0000001f03037819 */ /* 0x000fe200000006ff */
[----:B------:R-:W-:-:S04]  /*3b50*/  IMAD.U32 R0, RZ, RZ, UR9 ;  /* 0x00000009ff007e24 */ /* 0x000fc8000f8e00ff */
[----:B------:R1:W2:Y:S03]  /*3b60*/  SYNCS.PHASECHK.TRANS64.TRYWAIT P0, [R0+URZ], R3 ;  /* 0x00000003000075a7 */ /* 0x0002a600080011ff */
[----:B--2---:R-:W-:Y:S05]  /*3b70*/  @!P0 NANOSLEEP.SYNCS 0x989680 ;  /* 0x009896800000895d */ /* 0x004fea0003900000 */
[----:B------:R-:W2:Y:S02]  /*3b80*/  @!P0 SYNCS.PHASECHK.TRANS64 P0, [R0+URZ], R3 ;  /* 0x00000003000085a7 */ /* 0x000ea400080010ff */
[----:B--2---:R-:W-:Y:S05]  /*3b90*/  @P0 BRA `(.L_x_78) ;  /* 0x0000000000200947 */ /* 0x004fea0003800000 */
.L_x_79:
[----:B--2---:R2:W1:Y:S02]  /*3ba0*/  SYNCS.PHASECHK.TRANS64.TRYWAIT P0, [R0+URZ], R3 ;  /* 0x00000003000075a7 */ /* 0x00446400080011ff */
[----:B-1----:R-:W-:Y:S05]  /*3bb0*/  @!P0 NANOSLEEP.SYNCS 0x989680 ;  /* 0x009896800000895d */ /* 0x002fea0003900000 */
[----:B------:R-:W1:Y:S02]  /*3bc0*/  @!P0 SYNCS.PHASECHK.TRANS64 P0, [R0+URZ], R3 ;  /* 0x00000003000085a7 */ /* 0x000e6400080010ff */
[----:B-1----:R-:W-:Y:S05]  /*3bd0*/  @!P0 BRA `(.L_x_79) ;  /* 0xfffffffc00f08947 */ /* 0x002fea000383ffff */
[----:B------:R-:W-:Y:S05]  /*3be0*/  BRA `(.L_x_78) ;  /* 0x00000000000c7947 */ /* 0x000fea0003800000 */
.L_x_74:
[----:B------:R-:W-:-:S04]  /*3bf0*/  UIADD3 UR5, UPT, UPT, UR8, 0xe0, URZ ;  /* 0x000000e008057890 */ /* 0x000fc8000fffe0ff */
[----:B------:R-:W-:-:S09]  /*3c00*/  UPRMT UR5, UR4, 0x654, UR5 ;  /* 0x0000065404057896 */ /* 0x000fd20008000005 */
[----:B------:R-:W-:Y:S03]  /*3c10*/  SYNCS.ARRIVE.TRANS64.RED.A1T0 RZ, [UR5], RZ ;  /* 0x000000ffffff79a7 */ /* 0x000fe60008100405 */
.L_x_78:
[----:B-12---:R-:W-:Y:S01]  /*3c20*/  SHF.L.U32 R3, RZ, 0x1f, RZ ;  /* 0x0000001fff037819 */ /* 0x006fe200000006ff */
[----:B------:R-:W-:Y:S01]  /*3c30*/  UIADD3 UR5, UPT, UPT, UR8, 0xe0, URZ ;  /* 0x000000e008057890 */ /* 0x000fe2000fffe0ff */
[----:B------:R-:W-:Y:S02]  /*3c40*/  PLOP3.LUT P0, PT, PT, PT, UP0, 0x80, 0x8 ;  /* 0x000000000008781c */ /* 0x000fe40003f0f008 */
[----:B------:R-:W1:Y:S02]  /*3c50*/  SYNCS.PHASECHK.TRANS64.TRYWAIT P1, [UR8+0xe0], R3 ;  /* 0x0000e003ff0075a7 */ /* 0x000e640008021108 */
[----:B-1----:R-:W-:Y:S09]  /*3c60*/  @!P1 BRA `(.L_x_80) ;  /* 0x0000005000909947 */ /* 0x002ff20003800000 */
.L_x_150:
[----:B------:R-:W-:Y:S01]  /*3c70*/  @!UP0 UPRMT UR5, UR4, 0x654, UR5 ;  /* 0x0000065404058896 */ /* 0x000fe20008000005 */
[----:B------:R-:W-:Y:S02]  /*3c80*/  UMOV UR8, 0xffff ;  /* 0x0000ffff00087882 */ /* 0x000fe40000000000 */
[----:B------:R-:W-:-:S06]  /*3c90*/  UMOV UR4, 0x1 ;  /* 0x0000000100047882 */ /* 0x000fcc0000000000 */
[----:B------:R-:W-:Y:S01]  /*3ca0*/  @!P0 SYNCS.ARRIVE.TRANS64.RED.A1T0 RZ, [UR5], RZ ;  /* 0x000000ffffff89a7 */ /* 0x000fe20008100405 */
[----:B------:R-:W-:Y:S01]  /*3cb0*/  NOP ;  /* 0x0000000000007918 */ /* 0x000fe20000000000 */
[----:B-1----:R-:W1:Y:S01]  /*3cc0*/  LDS R0, [UR6+0x14] ;  /* 0x00001406ff007984 */ /* 0x002e620008000800 */
[----:B------:R-:W-:-:S04]  /*3cd0*/  ULOP3.LUT UR5, UR24, 0xffff, URZ, 0xc0, !UPT ;  /* 0x0000ffff18057892 */ /* 0x000fc8000f8ec0ff */
[----:B------:R-:W-:-:S04]  /*3ce0*/  USHF.R.U32.HI UR5, URZ, 0x5, UR5 ;  /* 0x00000005ff057899 */ /* 0x000fc80008011605 */
[----:B------:R-:W-:Y:S02]  /*3cf0*/  USHF.L.U32 UR8, UR8, UR5, URZ ;  /* 0x0000000508087299 */ /* 0x000fe400080006ff */
[----:B------:R-:W-:-:S04]  /*3d00*/  USHF.L.U32 UR4, UR4, UR5, URZ ;  /* 0x0000000504047299 */ /* 0x000fc800080006ff */
[----:B-1----:R-:W-:-:S04]  /*3d10*/  LOP3.LUT R0, R0, UR8, RZ, 0xc0, !PT ;  /* 0x0000000800007c12 */ /* 0x002fc8000f8ec0ff */
[----:B------:R-:W-:-:S13]  /*3d20*/  ISETP.NE.AND P0, PT, R0, UR8, PT ;  /* 0x0000000800007c0c */ /* 0x000fda000bf05270 */
[----:B------:R-:W-:Y:S05]  /*3d30*/  @P0 BRA `(.L_x_81) ;  /* 0x0000000000580947 */ /* 0x000fea0003800000 */
[----:B------:R-:W1:Y:S02]  /*3d40*/  LDS R0, [UR6+0x18] ;  /* 0x00001806ff007984 */ /* 0x000e640008000800 */
[----:B-1----:R-:W-:-:S04]  /*3d50*/  LOP3.LUT R0, R0, UR4, RZ, 0xc0, !PT ;  /* 0x0000000400007c12 */ /* 0x002fc8000f8ec0ff */
[----:B------:R-:W-:-:S13]  /*3d60*/  ISETP.NE.AND P0, PT, R0, UR4, PT ;  /* 0x0000000400007c0c */ /* 0x000fda000bf05270 */
[----:B------:R-:W-:Y:S05]  /*3d70*/  @P0 BRA `(.L_x_82) ;  /* 0x00000000003c0947 */ /* 0x000fea0003800000 */
[----:B------:R-:W1:Y:S01]  /*3d80*/  S2R R2, SR_LANEID ;  /* 0x0000000000027919 */ /* 0x000e620000000000 */
[----:B------:R-:W-:Y:S01]  /*3d90*/  ULOP3.LUT UR8, URZ, UR8, URZ, 0x33, !UPT ;  /* 0x00000008ff087292 */ /* 0x000fe2000f8e33ff */
[----:B------:R-:W-:Y:S01]  /*3da0*/  LOP3.LUT R4, RZ, UR4, RZ, 0x33, !PT ;  /* 0x00000004ff047c12 */ /* 0x000fe2000f8e33ff */
[----:B------:R-:W-:Y:S02]  /*3db0*/  VOTEU.ANY UR7, UPT, PT ;  /* 0x0000000000077886 */ /* 0x000fe400038e0100 */
[----:B------:R-:W-:Y:S01]  /*3dc0*/  UFLO.U32 UR7, UR7 ;  /* 0x00000007000772bd */ /* 0x000fe200080e0000 */
[----:B------:R-:W2:Y:S01]  /*3dd0*/  REDUX UR4, R4 ;  /* 0x00000000040473c4 */ /* 0x000ea20000000000 */
[----:B------:R-:W-:-:S06]  /*3de0*/  IMAD.U32 R0, RZ, RZ, UR8 ;  /* 0x00000008ff007e24 */ /* 0x000fcc000f8e00ff */
[----:B------:R1:W-:Y:S01]  /*3df0*/  UTCATOMSWS.AND URZ, UR8 ;  /* 0x0000000800ff79e3 */ /* 0x0003e20008000000 */
[----:B------:R-:W3:Y:S01]  /*3e00*/  REDUX UR5, R0 ;  /* 0x00000000000573c4 */ /* 0x000ee20000000000 */
[----:B-1----:R-:W-:Y:S01]  /*3e10*/  ISETP.EQ.U32.AND P0, PT, R2, UR7, PT ;  /* 0x0000000702007c0c */ /* 0x002fe2000bf02070 */
[----:B--2---:R-:W-:Y:S01]  /*3e20*/  IMAD.U32 R2, RZ, RZ, UR4 ;  /* 0x00000004ff027e24 */ /* 0x004fe2000f8e00ff */
[----:B---3--:R-:W-:-:S11]  /*3e30*/  MOV R3, UR5 ;  /* 0x0000000500037c02 */ /* 0x008fd60008000f00 */
[----:B------:R1:W-:Y:S04]  /*3e40*/  @P0 ATOMS.AND RZ, [UR6+0x14], R3 ;  /* 0x00001403ffff098c */ /* 0x0003e8000a800006 */
[----:B------:R1:W-:Y:S01]  /*3e50*/  @P0 ATOMS.AND RZ, [UR6+0x18], R2 ;  /* 0x00001802ffff098c */ /* 0x0003e2000a800006 */
[----:B------:R-:W-:Y:S05]  /*3e60*/  BRA `(.L_x_83) ;  /* 0x0000000000147947 */ /* 0x000fea0003800000 */
.L_x_82:
[----:B------:R-:W-:Y:S02]  /*3e70*/  MOV R2, 0x3e90 ;  /* 0x00003e9000027802 */ /* 0x000fe40000000f00 */
[----:B---345:R-:W-:Y:S05]  /*3e80*/  CALL.REL.NOINC `($__internal_0_$__cuda_sm10x_tcgen05_guardrail_trap_col_being_dealloced_not_returned_by_alloc) ;  /* 0x0000005000e47944 */ /* 0x038fea0003c00000 */
[----:B------:R-:W-:Y:S05]  /*3e90*/  BRA `(.L_x_83) ;  /* 0x0000000000087947 */ /* 0x000fea0003800000 */
.L_x_81:
[----:B------:R-:W-:Y:S02]  /*3ea0*/  MOV R2, 0x3ec0 ;  /* 0x00003ec000027802 */ /* 0x000fe40000000f00 */
[----:B---345:R-:W-:Y:S05]  /*3eb0*/  CALL.REL.NOINC `($__internal_2_$__cuda_sm10x_tcgen05_guardrail_trap_unallocated_columns_being_dealloced) ;  /* 0x0000005000f07944 */ /* 0x038fea0003c00000 */
.L_x_83:
[----:B------:R-:W-:Y:S01]  /*3ec0*/  NOP ;  /* 0x0000000000007918 */ /* 0x000fe20000000000 */
[----:B----4-:R-:W-:Y:S05]  /*3ed0*/  EXIT ;  /* 0x000000000000794d */ /* 0x010fea0003800000 */
.L_x_54:
[----:B------:R-:W-:-:S09]  /*3ee0*/  UISETP.NE.OR UP5, UPT, UR10, 0x3, !UP5 ;  /* 0x000000030a00788c */ /* 0x000fd2000efa5670 */
[----:B------:R-:W-:Y:S05]  /*3ef0*/  BRA.U UP5, `(.L_x_84) ;  /* 0x0000000d05407547 */ /* 0x000fea000b800000 */
[----:B------:R-:W1:Y:S01]  /*3f00*/  LDC R0, c[0x0][0xb30] ;  /* 0x0002cc00ff007b82 */ /* 0x000e620000000800 */
[----:B------:R-:W2:Y:S01]  /*3f10*/  LDCU.64 UR8, c[0x0][0x888] ;  /* 0x00011100ff0877ac */ /* 0x000ea20008000a00 */
[----:B------:R-:W-:Y:S02]  /*3f20*/  HFMA2 R29, -RZ, RZ, 0, 0 ;  /* 0x00000000ff1d7431 */ /* 0x000fe400000001ff */
[----:B------:R-:W-:Y:S01]  /*3f30*/  IMAD.MOV.U32 R31, RZ, RZ, 0x1 ;  /* 0x00000001ff1f7424 */ /* 0x000fe200078e00ff */
[----:B------:R-:W-:Y:S01]  /*3f40*/  MOV R23, 0x2000 ;  /* 0x0000200000177802 */ /* 0x000fe20000000f00 */
[----:B------:R-:W3:Y:S01]  /*3f50*/  LDCU.64 UR4, c[0x0][0x890] ;  /* 0x00011200ff0477ac */ /* 0x000ee20008000a00 */
[----:B------:R-:W-:Y:S01]  /*3f60*/  IMAD.MOV.U32 R30, RZ, RZ, RZ ;  /* 0x000000ffff1e7224 */ /* 0x000fe200078e00ff */
[----:B------:R-:W4:Y:S01]  /*3f70*/  LDC R19, c[0x0][0x370] ;  /* 0x0000dc00ff137b82 */ /* 0x000f220000000800 */
[----:B------:R-:W-:Y:S01]  /*3f80*/  UMOV UR6, 0x400 ;  /* 0x0000040000067882 */ /* 0x000fe20000000000 */
[----:B------:R-:W-:-:S02]  /*3f90*/  UPLOP3.LUT UP1, UPT, UPT, UPT, UPT, 0x40, 0x4 ;  /* 0x000000000004789c */ /* 0x000fc40003f2e870 */
[----:B------:R-:W-:-:S04]  /*3fa0*/  ULEA UR6, UR37, UR6, 0x18 ;  /* 0x0000000625067291 */ /* 0x000fc8000f8ec0ff */
[----:B------:R-:W4:Y:S01]  /*3fb0*/  LDC R2, c[0x0][0xb0c] ;  /* 0x0002c300ff027b82 */ /* 0x000f220000000800 */
[----:B------:R-:W-:Y:S02]  /*3fc0*/  UIADD3 UR13, UPT, UPT, UR6, 0x38, URZ ;  /* 0x00000038060d7890 */ /* 0x000fe4000fffe0ff */
[----:B--2---:R-:W-:Y:S02]  /*3fd0*/  UISETP.NE.U32.AND UP2, UPT, UR8, URZ, UPT ;  /* 0x000000ff0800728c */ /* 0x004fe4000bf45070 */
[----:B------:R-:W-:Y:S02]  /*3fe0*/  UIADD3 UR17, UPT, UPT, UR6, 0x30, URZ ;  /* 0x0000003006117890 */ /* 0x000fe4000fffe0ff */
[----:B---3--:R-:W-:Y:S01]  /*3ff0*/  UISETP.NE.U32.AND UP3, UPT, UR4, URZ, UPT ;  /* 0x000000ff0400728c */ /* 0x008fe2000bf65070 */
[----:B------:R-:W2:Y:S01]  /*4000*/  LDC R18, c[0x0][0xb20] ;  /* 0x0002c800ff127b82 */ /* 0x000ea20000000800 */
[----:B-1----:R-:W-:Y:S01]  /*4010*/  ISETP.NE.AND P1, PT, R0, 0x1, PT ;  /* 0x000000010000780c */ /* 0x002fe20003f25270 */
[----:B------:R-:W-:-:S02]  /*4020*/  UISETP.NE.AND.EX UP2, UPT, UR9, URZ, UPT, UP2 ;  /* 0x000000ff0900728c */ /* 0x000fc4000bf45320 */
[----:B------:R-:W-:Y:S02]  /*4030*/  UPRMT UR13, UR37, 0x654, UR13 ;  /* 0x00000654250d7896 */ /* 0x000fe4000800000d */
[----:B------:R-:W-:Y:S02]  /*4040*/  UISETP.NE.AND.EX UP3, UPT, UR5, URZ, UPT, UP3 ;  /* 0x000000ff0500728c */ /* 0x000fe4000bf65330 */
[----:B------:R-:W1:Y:S08]  /*4050*/  LDC.64 R32, c[0x0][0x348] ;  /* 0x0000d200ff207b82 */ /* 0x000e700000000a00 */
[----:B------:R-:W3:Y:S08]  /*4060*/  LDC.64 R16, c[0x0][0xb10] ;  /* 0x0002c400ff107b82 */ /* 0x000ef00000000a00 */
[----:B------:R-:W1:Y:S08]  /*4070*/  LDC.64 R6, c[0x0][0xb18] ;  /* 0x0002c600ff067b82 */ /* 0x000e700000000a00 */
[----:B------:R-:W1:Y:S08]  /*4080*/  LDC.64 R4, c[0x0][0xb28] ;  /* 0x0002ca00ff047b82 */ /* 0x000e700000000a00 */
[----:B--2-4-:R-:W1:Y:S02]  /*4090*/  LDC R22, c[0x0][0x374] ;  /* 0x0000dd00ff167b82 */ /* 0x014e640000000800 */
.L_x_93:
[C---:B------:R-:W-:Y:S02]  /*40a0*/  LEA R0, R30.reuse, UR6, 0x3 ;  /* 0x000000061e007c11 */ /* 0x040fe4000f8e18ff */
[----:B------:R-:W-:Y:S02]  /*40b0*/  SHF.L.U32 R3, R29, 0x1f, RZ ;  /* 0x0000001f1d037819 */ /* 0x000fe400000006ff */
[----:B------:R-:W-:Y:S02]  /*40c0*/  LEA R24, R30, UR6, 0x4 ;  /* 0x000000061e187c11 */ /* 0x000fe4000f8e20ff */
[----:B--2---:R-:W2:Y:S02]  /*40d0*/  SYNCS.PHASECHK.TRANS64.TRYWAIT P0, [R0+URZ+0x60], R3 ;  /* 0x00006003000075a7 */ /* 0x004ea400080011ff */
[----:B--2---:R-:W-:Y:S05]  /*40e0*/  @!P0 BRA `(.L_x_85) ;  /* 0x0000004c00888947 */ /* 0x004fea0003800000 */
.L_x_151:
[----:B------:R-:W-:Y:S01]  /*40f0*/  ISETP.GE.AND P0, PT, R72, 0x1, PT ;  /* 0x000000014800780c */ /* 0x000fe20003f06270 */
[----:B------:R-:W4:Y:S01]  /*4100*/  LDS.128 R24, [R24+0xf0] ;  /* 0x0000f00018187984 */ /* 0x000f220000000c00 */
[----:B--2---:R-:W-:Y:S01]  /*4110*/  VIADD R0, R0, 0x70 ;  /* 0x0000007000007836 */ /* 0x004fe20000000000 */
[----:B------:R-:W-:Y:S01]  /*4120*/  @!PT LDS RZ, [RZ] ;  /* 0x00000000fffff984 */ /* 0x000fe20000000800 */
[----:B------:R-:W-:Y:S01]  /*4130*/  @!PT LDS RZ, [RZ] ;  /* 0x00000000fffff984 */ /* 0x000fe20000000800 */
[----:B------:R-:W-:Y:S01]  /*4140*/  @!PT LDS RZ, [RZ] ;  /* 0x00000000fffff984 */ /* 0x000fe20000000800 */
[----:B------:R-:W-:Y:S01]  /*4150*/  @!PT LDS RZ, [RZ] ;  /* 0x00000000fffff984 */ /* 0x000fe20000000800 */
[----:B------:R2:W-:Y:S06]  /*4160*/  MEMBAR.ALL.CTA ;  /* 0x0000000000007992 */ /* 0x0005ec0000008000 */
[----:B--2---:R-:W2:Y:S01]  /*4170*/  FENCE.VIEW.ASYNC.S ;  /* 0x00000000000073c6 */ /* 0x004ea20000000000 */
[----:B------:R-:W-:Y:S04]  /*4180*/  PRMT R0, RZ, 0x654, R0 ;  /* 0x00000654ff007816 */ /* 0x000fe80000000000 */
[----:B--2---:R2:W-:Y:S01]  /*4190*/  SYNCS.ARRIVE.TRANS64.RED.A1T0 RZ, [R0+URZ], RZ ;  /* 0x000000ff00ff79a7 */ /* 0x0045e200081004ff */
[----:B----4-:R-:W-:Y:S11]  /*41a0*/  LOP3.LUT P3, RZ, R26, 0x1, RZ, 0xc0, !PT ;  /* 0x000000011aff7812 */ /* 0x010ff6000786c0ff */
[----:B------:R-:W-:Y:S02]  /*41b0*/  @!UPT UIADD3 URZ, UPT, UPT, URZ, URZ, URZ ;  /* 0x000000fffffff290 */ /* 0x000fe4000fffe0ff */
[----:B------:R-:W-:Y:S02]  /*41c0*/  @P3 MOV R13, R24 ;  /* 0x00000018000d3202 */ /* 0x000fe40000000f00 */
[----:B------:R-:W-:Y:S01]  /*41d0*/  @P3 LOP3.LUT R8, R25, 0xffff, RZ, 0xc0, !PT ;  /* 0x0000ffff19083812 */ /* 0x000fe200078ec0ff */
[----:B--2---:R-:W-:Y:S06]  /*41e0*/  @!P0 BRA `(.L_x_86) ;  /* 0x0000000000a48947 */ /* 0x004fec0003800000 */
[----:B-1----:R-:W-:Y:S01]  /*41f0*/  IMAD.HI.U32 R35, R22, R7, RZ ;  /* 0x0000000716237227 */ /* 0x002fe200078e00ff */
[----:B------:R-:W-:Y:S02]  /*4200*/  ISETP.NE.AND P0, PT, R6, 0x1, PT ;  /* 0x000000010600780c */ /* 0x000fe40003f05270 */
[----:B------:R-:W-:Y:S01]  /*4210*/  ISETP.NE.AND P2, PT, R72, 0x1, PT ;  /* 0x000000014800780c */ /* 0x000fe20003f45270 */
[----:B---3--:R-:W-:Y:S01]  /*4220*/  IMAD.HI.U32 R34, R19, R16, RZ ;  /* 0x0000001013227227 */ /* 0x008fe200078e00ff */
[----:B------:R-:W-:Y:S02]  /*4230*/  SHF.R.U32.HI R35, RZ, R18, R35 ;  /* 0x00000012ff237219 */ /* 0x000fe40000011623 */
[----:B------:R-:W-:Y:S01]  /*4240*/  ISETP.NE.AND P4, PT, R2, 0x1, PT ;  /* 0x000000010200780c */ /* 0x000fe20003f85270 */
[----:B------:R-:W-:Y:S01]  /*4250*/  IMAD.HI.U32 R36, R13, R16, RZ ;  /* 0x000000100d247227 */ /* 0x000fe200078e00ff */
[----:B------:R-:W-:Y:S02]  /*4260*/  SHF.R.U32.HI R34, RZ, R17, R34 ;  /* 0x00000011ff227219 */ /* 0x000fe40000011622 */
[----:B------:R-:W-:Y:S01]  /*4270*/  SEL R3, R22, R35, !P0 ;  /* 0x0000002316037207 */ /* 0x000fe20004000000 */
[C---:B------:R-:W-:Y:S01]  /*4280*/  IMAD.HI.U32 R35, R8.reuse, R7, RZ ;  /* 0x0000000708237227 */ /* 0x040fe200078e00ff */
[----:B------:R-:W-:Y:S02]  /*4290*/  SEL R11, R19, R34, !P4 ;  /* 0x00000022130b7207 */ /* 0x000fe40006000000 */
[----:B------:R-:W-:Y:S01]  /*42a0*/  SHF.R.U32.HI R36, RZ, R17, R36 ;  /* 0x00000011ff247219 */ /* 0x000fe20000011624 */
[----:B------:R-:W-:Y:S01]  /*42b0*/  IMAD.HI.U32 R38, R3, R4, RZ ;  /* 0x0000000403267227 */ /* 0x000fe200078e00ff */
[----:B------:R-:W-:Y:S03]  /*42c0*/  SHF.R.U32.HI R35, RZ, R18, R35 ;  /* 0x00000012ff237219 */ /* 0x000fe60000011623 */
[----:B------:R-:W-:Y:S01]  /*42d0*/  IMAD.HI.U32 R34, R11, R4, RZ ;  /* 0x000000040b227227 */ /* 0x000fe200078e00ff */
[----:B------:R-:W-:Y:S02]  /*42e0*/  @P2 SHF.R.U32.HI R3, RZ, R5, R38 ;  /* 0x00000005ff032219 */ /* 0x000fe40000011626 */
[----:B------:R-:W-:Y:S02]  /*42f0*/  SEL R9, R8, R35, !P0 ;  /* 0x0000002308097207 */ /* 0x000fe40004000000 */
[----:B------:R-:W-:Y:S01]  /*4300*/  @P2 SHF.R.U32.HI R11, RZ, R5, R34 ;  /* 0x00000005ff0b2219 */ /* 0x000fe20000011622 */
[C---:B------:R-:W-:Y:S01]  /*4310*/  IMAD R10, R72.reuse, R3, RZ ;  /* 0x00000003480a7224 */ /* 0x040fe200078e02ff */
[----:B------:R-:W-:Y:S01]  /*4320*/  SEL R3, R13, R36, !P4 ;  /* 0x000000240d037207 */ /* 0x000fe20006000000 */
[C---:B------:R-:W-:Y:S03]  /*4330*/  IMAD.HI.U32 R14, R9.reuse, R4, RZ ;  /* 0x00000004090e7227 */ /* 0x040fe600078e00ff */
[----:B------:R-:W-:Y:S01]  /*4340*/  ISETP.GE.AND P0, PT, R9, R10, PT ;  /* 0x0000000a0900720c */ /* 0x000fe20003f06270 */
[C---:B------:R-:W-:Y:S01]  /*4350*/  IMAD R12, R72.reuse, R11, RZ ;  /* 0x0000000b480c7224 */ /* 0x040fe200078e02ff */
[-C--:B------:R-:W-:Y:S04]  /*4360*/  SHF.R.U32.HI R14, RZ, R5.reuse, R14 ;  /* 0x00000005ff0e7219 */ /* 0x080fe8000001160e */
[----:B------:R-:W-:Y:S02]  /*4370*/  ISETP.GE.OR P0, PT, R3, R12, P0 ;  /* 0x0000000c0300720c */ /* 0x000fe40000706670 */
[----:B------:R-:W-:Y:S05]  /*4380*/  SEL R15, R9, R14, !P2 ;  /* 0x0000000e090f7207 */ /* 0x000fea0005000000 */
[----:B------:R-:W-:Y:S04]  /*4390*/  IMAD.MOV R14, RZ, RZ, -R15 ;  /* 0x000000ffff0e7224 */ /* 0x000fe800078e0a0f */
[----:B------:R-:W-:Y:S02]  /*43a0*/  IMAD R14, R72, R14, R9 ;  /* 0x0000000e480e7224 */ /* 0x000fe400078e0209 */
[C---:B------:R-:W-:Y:S05]  /*43b0*/  @!P0 IMAD.HI.U32 R10, R3.reuse, R4, RZ ;  /* 0x00000004030a8227 */ /* 0x040fea00078e00ff */
[----:B------:R-:W-:Y:S04]  /*43c0*/  @!P0 SHF.R.U32.HI R10, RZ, R5, R10 ;  /* 0x00000005ff0a8219 */ /* 0x000fe8000001160a */
[----:B------:R-:W-:Y:S01]  /*43d0*/  @!P0 SEL R0, R3, R10, !P2 ;  /* 0x0000000a03008207 */ /* 0x000fe20005000000 */
[----:B------:R-:W-:Y:S03]  /*43e0*/  IMAD.MOV R10, RZ, RZ, -R3 ;  /* 0x000000ffff0a7224 */ /* 0x000fe600078e0a03 */
[----:B------:R-:W-:Y:S01]  /*43f0*/  @!P0 IADD3 R15, PT, PT, R15, -R0, RZ ;  /* 0x800000000f0f8210 */ /* 0x000fe20007ffe0ff */
[----:B------:R-:W-:Y:S01]  /*4400*/  @!P0 IMAD R0, R11, R14, R0 ;  /* 0x0000000e0b008224 */ /* 0x000fe200078e0200 */
[----:B------:R-:W-:Y:S01]  /*4410*/  IADD3 R11, PT, PT, -R9, RZ, RZ ;  /* 0x000000ff090b7210 */ /* 0x000fe20007ffe1ff */
[----:B------:R-:W-:Y:S02]  /*4420*/  IMAD R13, R2, R10, R13 ;  /* 0x0000000a020d7224 */ /* 0x000fe400078e020d */
[----:B------:R-:W-:Y:S02]  /*4430*/  @!P0 IMAD R9, R15, R72, R3 ;  /* 0x000000480f098224 */ /* 0x000fe400078e0203 */
[----:B------:R-:W-:Y:S02]  /*4440*/  @!P0 IMAD.MOV.U32 R3, RZ, RZ, R0 ;  /* 0x000000ffff038224 */ /* 0x000fe400078e0000 */
[----:B------:R-:W-:Y:S02]  /*4450*/  IMAD R8, R6, R11, R8 ;  /* 0x0000000b06087224 */ /* 0x000fe400078e0208 */
[----:B------:R-:W-:Y:S02]  /*4460*/  IMAD R13, R3, R2, R13 ;  /* 0x00000002030d7224 */ /* 0x000fe400078e020d */
[----:B------:R-:W-:Y:S02]  /*4470*/  IMAD R8, R9, R6, R8 ;  /* 0x0000000609087224 */ /* 0x000fe400078e0208 */
.L_x_86:
[----:B------:R-:W-:Y:S05]  /*4480*/  BRA.U UP1, `(.L_x_87) ;  /* 0x0000000101107547 */ /* 0x000fea000b800000 */
[----:B------:R-:W-:Y:S04]  /*4490*/  MOV R0, UR7 ;  /* 0x0000000700007c02 */ /* 0x000fe80008000f00 */
[----:B------:R-:W-:Y:S04]  /*44a0*/  SHF.L.U32 R3, R0, 0x1f, RZ ;  /* 0x0000001f00037819 */ /* 0x000fe800000006ff */
[----:B------:R-:W2:Y:S02]  /*44b0*/  SYNCS.PHASECHK.TRANS64.TRYWAIT P0, [UR6+0x58], R3 ;  /* 0x00005803ff0075a7 */ /* 0x000ea40008001106 */
[----:B--2---:R-:W-:Y:S05]  /*44c0*/  @!P0 BRA `(.L_x_88) ;  /* 0x0000004800a48947 */ /* 0x004fea0003800000 */
.L_x_87:
[----:B------:R-:W-:Y:S02]  /*44d0*/  R2UR UR19, R21 ;  /* 0x00000000151372ca */ /* 0x000fe400000e0000 */
[----:B------:R-:W-:Y:S02]  /*44e0*/  R2UR UR18, R20 ;  /* 0x00000000141272ca */ /* 0x000fe400000e0000 */
[----:B------:R-:W-:Y:S02]  /*44f0*/  ISETP.NE.U32.AND P2, PT, RZ, UR4, PT ;  /* 0x00000004ff007c0c */ /* 0x000fe4000bf45070 */
[----:B------:R-:W-:Y:S02]  /*4500*/  SHF.L.U32 R12, R31, 0x1f, RZ ;  /* 0x0000001f1f0c7819 */ /* 0x000fe400000006ff */
[----:B------:R-:W-:Y:S05]  /*4510*/  ISETP.NE.AND.EX P2, PT, RZ, UR5, PT, P2 ;  /* 0x00000005ff007c0c */ /* 0x000fea000bf45320 */
[----:B------:R-:W-:Y:S02]  /*4520*/  USHF.L.U32 UR19, UR19, 0x7, URZ ;  /* 0x0000000713137899 */ /* 0x000fe400080006ff */
[----:B------:R-:W-:Y:S01]  /*4530*/  USHF.L.U32 UR18, UR18, 0x7, URZ ;  /* 0x0000000712127899 */ /* 0x000fe200080006ff */
[----:B------:R-:W-:Y:S11]  /*4540*/  BRA.U !UP3, `(.L_x_89) ;  /* 0x000000010b347547 */ /* 0x000ff6000b800000 */
[----:B------:R-:W-:Y:S01]  /*4550*/  UPLOP3.LUT UP0, UPT, UPT, UPT, UP2, 0x80, 0x8 ;  /* 0x000000000008789c */ /* 0x000fe20003f0f020 */
[----:B--2---:R-:W-:Y:S02]  /*4560*/  HFMA2 R0, -RZ, RZ, 0, 5.9604644775390625e-08 ;  /* 0x00000001ff007431 */ /* 0x004fe400000001ff */
[----:B------:R-:W-:Y:S03]  /*4570*/  IMAD.MOV.U32 R171, RZ, RZ, 0x1 ;  /* 0x00000001ffab7424 */ /* 0x000fe600078e00ff */
[----:B------:R-:W-:Y:S05]  /*4580*/  PLOP3.LUT P0, PT, PT, PT, UP0, 0x80, 0x8 ;  /* 0x000000000008781c */ /* 0x000fea0003f0f008 */
[----:B------:R-:W2:Y:S01]  /*4590*/  @UP0 LDCU.64 UR10, c[0x0][0x888] ;  /* 0x00011100ff0a07ac */ /* 0x000ea20008000a00 */
[----:B------:R-:W-:Y:S07]  /*45a0*/  @UP0 UIMAD UR8, UR36, UR4, URZ ;  /* 0x00000004240802a4 */ /* 0x000fee000f8e02ff */
[----:B------:R-:W-:Y:S01]  /*45b0*/  @!P0 PRMT R171, R0, 0x7610, R171 ;  /* 0x0000761000ab8816 */ /* 0x000fe200000000ab */
[----:B--2---:R-:W-:Y:S03]  /*45c0*/  @UP0 UIMAD.WIDE UR10, UR8, 0x4, UR10 ;  /* 0x00000004080a08a5 */ /* 0x004fe6000f8e020a */
[----:B------:R-:W2:Y:S03]  /*45d0*/  @!UP0 LDCU UR8, c[0x0][0x880] ;  /* 0x00011000ff0887ac */ /* 0x000ea60008000800 */
[----:B------:R-:W-:Y:S01]  /*45e0*/  IMAD.U32 R10, RZ, RZ, UR10 ;  /* 0x0000000aff0a7e24 */ /* 0x000fe2000f8e00ff */
[----:B------:R-:W-:Y:S05]  /*45f0*/  MOV R11, UR11 ;  /* 0x0000000b000b7c02 */ /* 0x000fea0008000f00 */
[----:B-----5:R4:W5:Y:S02]  /*4600*/  @P0 LDG.E R81, desc[UR46][R10.64] ;  /* 0x0000002e0a510981 */ /* 0x020964000c1e1900 */
[----:B--2-4-:R-:W-:Y:S07]  /*4610*/  @!P0 IMAD.U32 R81, RZ, RZ, UR8 ;  /* 0x00000008ff518e24 */ /* 0x014fee000f8e00ff */
.L_x_89:
[----:B-----5:R-:W-:Y:S01]  /*4620*/  @!P2 FSETP.EQ.AND P0, PT, R81, RZ, PT ;  /* 0x000000ff5100a20b */ /* 0x020fe20003f02000 */
[----:B------:R-:W-:Y:S01]  /*4630*/  @!UPT UIADD3 URZ, UPT, UPT, URZ, URZ, URZ ;  /* 0x000000fffffff290 */ /* 0x000fe2000fffe0ff */
[----:B------:R-:W-:Y:S11]  /*4640*/  @!P2 BRA `(.L_x_90) ;  /* 0x000000000014a947 */ /* 0x000ff60003800000 */
[----:B------:R-:W-:Y:S02]  /*4650*/  LOP3.LUT P2, RZ, R171, 0xff, RZ, 0xc0, !PT ;  /* 0x000000ffabff7812 */ /* 0x000fe4000784c0ff */
[----:B------:R-:W-:Y:S04]  /*4660*/  PLOP3.LUT P0, PT, PT, PT, UP0, 0x80, 0x8 ;  /* 0x000000000008781c */ /* 0x000fe80003f0f008 */
[----:B------:R-:W-:Y:S07]  /*4670*/  PLOP3.LUT P0, PT, P0, PT, PT, 0x8, 0x80 ;  /* 0x000000000080781c */ /* 0x000fee000070e170 */
[----:B------:R-:W-:Y:S11]  /*4680*/  @P2 FSETP.EQ.AND P0, PT, R81, RZ, PT ;  /* 0x000000ff5100220b */ /* 0x000ff60003f02000 */
[----:B------:R-:W-:Y:S02]  /*4690*/  @!UPT UIADD3 URZ, UPT, UPT, URZ, URZ, URZ ;  /* 0x000000fffffff290 */ /* 0x000fe4000fffe0ff */
.L_x_90:
[----:B------:R-:W4:Y:S01]  /*46a0*/  SYNCS.PHASECHK.TRANS64.TRYWAIT P2, [UR6+0x40], R12 ;  /* 0x0000400cff0075a7 */ /* 0x000f220008041106 */
[----:B------:R-:W-:Y:S04]  /*46b0*/  ELECT P4, URZ, PT ;  /* 0x0000000000ff782f */ /* 0x000fe80003880000 */
[----:B------:R-:W-:Y:S11]  /*46c0*/  PLOP3.LUT P4, PT, P0, P4, PT, 0xf2, 0x2f ;  /* 0x00000000002f781c */ /* 0x000ff60000789e72 */
[----:B------:R-:W-:Y:S02]  /*46d0*/  @!UPT UIADD3 URZ, UPT, UPT, URZ, URZ, URZ ;  /* 0x000000fffffff290 */ /* 0x000fe4000fffe0ff */
[----:B-1----:R-:W-:Y:S05]  /*46e0*/  @!P4 IADD3 R21, P0, PT, R32, 0x580, RZ ;  /* 0x000005802015c810 */ /* 0x002fea0007f1e0ff */
[----:B------:R-:W-:Y:S01]  /*46f0*/  @!P4 IMAD.X R20, RZ, RZ, R33, P0 ;  /* 0x000000ffff14c224 */ /* 0x000fe200000e0621 */
[----:B----4-:R-:W-:Y:S07]  /*4700*/  @!P2 BRA `(.L_x_91) ;  /* 0x00000048002ca947 */ /* 0x010fee0003800000 */
.L_x_154:
[----:B------:R-:W4:Y:S01]  /*4710*/  LDC.64 R14, c[0x0][0xb10] ;  /* 0x0002c400ff0e7b82 */ /* 0x000f220000000a00 */
[----:B------:R-:W-:Y:S01]  /*4720*/  @!P4 R2UR UR8, R20 ;  /* 0x000000001408c2ca */ /* 0x000fe200000e0000 */
[----:B------:R-:W-:Y:S01]  /*4730*/  VOTEU.ALL UP1, P4 ;  /* 0x0000000000ff7886 */ /* 0x000fe20002020000 */
[----:B------:R-:W-:Y:S01]  /*4740*/  @!P4 R2UR UR9, R21 ;  /* 0x000000001509c2ca */ /* 0x000fe200000e0000 */
[----:B------:R-:W-:Y:S01]  /*4750*/  UMOV UR10, 0x0 ;  /* 0x00000000000a7882 */ /* 0x000fe20000000000 */
[----:B------:R-:W-:Y:S03]  /*4760*/  UMOV UR11, 0x10000000 ;  /* 0x10000000000b7882 */ /* 0x000fe60000000000 */
[----:B------:R-:W5:Y:S01]  /*4770*/  LDC.64 R10, c[0x0][0xb18] ;  /* 0x0002c600ff0a7b82 */ /* 0x000f620000000a00 */
[----:B------:R-:W-:Y:S01]  /*4780*/  @!UP1 UIADD3 UR16, UPT, UPT, UR6, 0x200, URZ ;  /* 0x0000020006109890 */ /* 0x000fe2000fffe0ff */
[----:B------:R-:W-:Y:S01]  /*4790*/  @P3 SHF.R.U32.HI R28, RZ, 0x10, R25 ;  /* 0x00000010ff1c3819 */ /* 0x000fe20000011619 */
[----:B------:R-:W-:Y:S01]  /*47a0*/  VOTEU.ALL UP1, P4 ;  /* 0x0000000000ff7886 */ /* 0x000fe20002020000 */
[----:B------:R-:W-:Y:S01]  /*47b0*/  UMOV UR20, UR36 ;  /* 0x0000002400147c82 */ /* 0x000fe20008000000 */
[----:B------:R-:W-:Y:S03]  /*47c0*/  VIADD R30, R30, 0x1 ;  /* 0x000000011e1e7836 */ /* 0x000fe60000000000 */
[----:B--2---:R-:W2:Y:S01]  /*47d0*/  @!P1 LDC R0, c[0x0][0xb20] ;  /* 0x0002c800ff009b82 */ /* 0x004ea20000000800 */
[----:B------:R-:W-:Y:S01]  /*47e0*/  IMAD.U32 R21, RZ, RZ, UR8 ;  /* 0x00000008ff157e24 */ /* 0x000fe2000f8e00ff */
[----:B------:R-:W-:Y:S06]  /*47f0*/  UPRMT UR8, UR37, 0x654, UR17 ;  /* 0x0000065425087896 */ /* 0x000fec0008000011 */
[----:B-1----:R-:W1:Y:S01]  /*4800*/  @!P1 LDC R3, c[0x0][0xb0c] ;  /* 0x0002c300ff039b82 */ /* 0x002e620000000800 */
[----:B------:R-:W-:Y:S01]  /*4810*/  IMAD.U32 R20, RZ, RZ, UR9 ;  /* 0x00000009ff147e24 */ /* 0x000fe2000f8e00ff */
[----:B------:R-:W-:Y:S04]  /*4820*/  @!P4 R2UR UR15, R21 ;  /* 0x00000000150fc2ca */ /* 0x000fe800000e0000 */
[----:B------:R-:W-:Y:S01]  /*4830*/  @!P4 R2UR UR14, R20 ;  /* 0x00000000140ec2ca */ /* 0x000fe200000e0000 */
[----:B------:R-:W-:Y:S11]  /*4840*/  @!P4 IMAD.MOV.U32 R20, RZ, RZ, 0x2000 ;  /* 0x00002000ff14c424 */ /* 0x000ff600078e00ff */
[----:B------:R-:W-:Y:S01]  /*4850*/  @!UPT UIADD3 URZ, UPT, UPT, URZ, URZ, URZ ;  /* 0x000000fffffff290 */ /* 0x000fe2000fffe0ff */
[----:B------:R1:W-:Y:S01]  /*4860*/  @!UP1 UTMALDG.3D [UR16], [UR14], desc[UR10] ;  /* 0x00000a100e0095b4 */ /* 0x0003e20008011000 */
[----:B------:R1:W-:Y:S02]  /*4870*/  @!P4 SYNCS.ARRIVE.TRANS64.RED.A0TR RZ, [UR6+0x30], R20 ;  /* 0x00003014ffffc9a7 */ /* 0x0003e40008300406 */
[----:B-1----:R-:W-:Y:S01]  /*4880*/  @!P1 ISETP.NE.AND P2, PT, R3, 0x1, PT ;  /* 0x000000010300980c */ /* 0x002fe20003f45270 */
[C---:B----4-:R-:W-:Y:S01]  /*4890*/  @!P1 IMAD.HI.U32 R14, R13.reuse, R14, RZ ;  /* 0x0000000e0d0e9227 */ /* 0x050fe200078e00ff */
[----:B-----5:R-:W-:Y:S03]  /*48a0*/  @!P1 ISETP.NE.AND P0, PT, R10, 0x1, PT ;  /* 0x000000010a00980c */ /* 0x020fe60003f05270 */
[C---:B------:R-:W-:Y:S01]  /*48b0*/  @!P1 IMAD.HI.U32 R11, R8.reuse, R11, RZ ;  /* 0x0000000b080b9227 */ /* 0x040fe200078e00ff */
[----:B------:R-:W-:Y:S04]  /*48c0*/  @!P1 SHF.R.U32.HI R14, RZ, R15, R14 ;  /* 0x0000000fff0e9219 */ /* 0x000fe8000001160e */
[----:B--2---:R-:W-:Y:S01]  /*48d0*/  @!P1 SHF.R.U32.HI R9, RZ, R0, R11 ;  /* 0x00000000ff099219 */ /* 0x004fe2000001160b */
[----:B------:R-:W-:Y:S01]  /*48e0*/  SYNCS.ARRIVE.TRANS64.RED.A1T0 RZ, [UR8], RZ ;  /* 0x000000ffffff79a7 */ /* 0x000fe20008100408 */
[----:B------:R-:W-:Y:S02]  /*48f0*/  @!P1 SEL R14, R13, R14, !P2 ;  /* 0x0000000e0d0e9207 */ /* 0x000fe40005000000 */
[----:B------:R-:W-:Y:S01]  /*4900*/  @!P1 SEL R9, R8, R9, !P0 ;  /* 0x0000000908099207 */ /* 0x000fe20004000000 */
[----:B------:R-:W1:Y:S04]  /*4910*/  SYNCS.PHASECHK.TRANS64.TRYWAIT P5, [UR6+0x48], R12 ;  /* 0x0000480cff0075a7 */ /* 0x000e6800080a1106 */
[----:B------:R-:W-:Y:S02]  /*4920*/  @!P1 IMAD.IADD R0, R9, 0x1, -R14 ;  /* 0x0000000109009824 */ /* 0x000fe400078e0a0e */
[----:B------:R-:W-:Y:S02]  /*4930*/  @!P1 IMAD.IADD R9, R14, 0x1, -R9 ;  /* 0x000000010e099824 */ /* 0x000fe400078e0a09 */
[----:B------:R-:W-:Y:S02]  /*4940*/  @!P1 IMAD R13, R0, R3, R13 ;  /* 0x00000003000d9224 */ /* 0x000fe400078e020d */
[----:B------:R-:W-:Y:S01]  /*4950*/  @!P1 IMAD R8, R9, R10, R8 ;  /* 0x0000000a09089224 */ /* 0x000fe200078e0208 */
[----:B-1----:R-:W-:Y:S06]  /*4960*/  @!P5 BRA `(.L_x_92) ;  /* 0x0000004400acd947 */ /* 0x002fec0003800000 */
.L_x_156:
[----:B-1----:R-:W-:Y:S01]  /*4970*/  @!P4 IADD3 R3, P0, PT, R32, 0x580, RZ ;  /* 0x000005802003c810 */ /* 0x002fe20007f1e0ff */
[----:B------:R-:W-:Y:S01]  /*4980*/  VOTEU.ALL UP1, P4 ;  /* 0x0000000000ff7886 */ /* 0x000fe20002020000 */
[----:B------:R-:W-:Y:S01]  /*4990*/  UMOV UR20, 0x0 ;  /* 0x0000000000147882 */ /* 0x000fe20000000000 */
[----:B------:R-:W-:Y:S01]  /*49a0*/  UMOV UR21, 0x10000000 ;  /* 0x1000000000157882 */ /* 0x000fe20000000000 */
[----:B------:R-:W-:Y:S01]  /*49b0*/  @!P4 R2UR UR9, R3 ;  /* 0x000000000309c2ca */ /* 0x000fe200000e0000 */
[----:B------:R-:W-:Y:S01]  /*49c0*/  @!P4 IMAD.X R0, RZ, RZ, R33, P0 ;  /* 0x000000ffff00c224 */ /* 0x000fe200000e0621 */
[----:B------:R-:W-:Y:S01]  /*49d0*/  @!UP1 UIADD3 UR10, UPT, UPT, UR18, 0x40, URZ ;  /* 0x00000040120a9890 */ /* 0x000fe2000fffe0ff */
[----:B------:R-:W-:Y:S01]  /*49e0*/  ISETP.NE.AND P0, PT, R30, 0x2, PT ;  /* 0x000000021e00780c */ /* 0x000fe20003f05270 */
[----:B------:R-:W-:Y:S01]  /*49f0*/  UMOV UR11, UR19 ;  /* 0x00000013000b7c82 */ /* 0x000fe20008000000 */
[----:B------:R-:W-:Y:S01]  /*4a00*/  UMOV UR12, UR36 ;  /* 0x00000024000c7c82 */ /* 0x000fe20008000000 */
[----:B------:R-:W-:Y:S01]  /*4a10*/  @!P4 R2UR UR8, R0 ;  /* 0x000000000008c2ca */ /* 0x000fe200000e0000 */
[----:B------:R-:W-:Y:S01]  /*4a20*/  IMAD.IADD R20, R8, 0x1, R147 ;  /* 0x0000000108147824 */ /* 0x000fe200078e0293 */
[----:B------:R-:W-:Y:S01]  /*4a30*/  @P3 R2UR UR36, R28 ;  /* 0x000000001c2432ca */ /* 0x000fe200000e0000 */
[----:B------:R-:W-:Y:S01]  /*4a40*/  IMAD.IADD R21, R13, 0x1, R170 ;  /* 0x000000010d157824 */ /* 0x000fe200078e02aa */
[----:B------:R-:W-:Y:S02]  /*4a50*/  SEL R0, RZ, 0x1, P0 ;  /* 0x00000001ff007807 */ /* 0x000fe40000000000 */
[----:B------:R-:W-:Y:S01]  /*4a60*/  LOP3.LUT R31, R31, 0x1, RZ, 0x3c, !PT ;  /* 0x000000011f1f7812 */ /* 0x000fe200078e3cff */
[----:B------:R-:W-:Y:S01]  /*4a70*/  IMAD.U32 R10, RZ, RZ, UR9 ;  /* 0x00000009ff0a7e24 */ /* 0x000fe2000f8e00ff */
[----:B------:R-:W-:Y:S01]  /*4a80*/  @!UP1 UIADD3 UR9, UPT, UPT, UR6, 0x38, URZ ;  /* 0x0000003806099890 */ /* 0x000fe2000fffe0ff */
[----:B------:R-:W-:Y:S02]  /*4a90*/  LOP3.LUT R29, R29, R0, RZ, 0x3c, !PT ;  /* 0x000000001d1d7212 */ /* 0x000fe400078e3cff */
[----:B------:R-:W-:Y:S02]  /*4aa0*/  SEL R30, R30, RZ, P0 ;  /* 0x000000ff1e1e7207 */ /* 0x000fe40000000000 */
[----:B------:R-:W-:Y:S01]  /*4ab0*/  IMAD.U32 R11, RZ, RZ, UR8 ;  /* 0x00000008ff0b7e24 */ /* 0x000fe2000f8e00ff */
[----:B------:R-:W-:Y:S01]  /*4ac0*/  @!P4 R2UR UR14, R10 ;  /* 0x000000000a0ec2ca */ /* 0x000fe200000e0000 */
[----:B------:R-:W-:Y:S01]  /*4ad0*/  @!UP1 UIADD3 UR8, UPT, UPT, UR6, 0x2200, URZ ;  /* 0x0000220006089890 */ /* 0x000fe2000fffe0ff */
[----:B------:R-:W-:Y:S02]  /*4ae0*/  VOTEU.ALL UP1, P4 ;  /* 0x0000000000ff7886 */ /* 0x000fe40002020000 */
[----:B------:R-:W-:Y:S11]  /*4af0*/  @!P4 R2UR UR15, R11 ;  /* 0x000000000b0fc2ca */ /* 0x000ff600000e0000 */
[----:B------:R-:W-:Y:S02]  /*4b00*/  @!UPT UIADD3 URZ, UPT, UPT, URZ, URZ, URZ ;  /* 0x000000fffffff290 */ /* 0x000fe4000fffe0ff */
[----:B------:R2:W-:Y:S01]  /*4b10*/  @!UP1 UTMALDG.3D [UR8], [UR14], desc[UR20] ;  /* 0x000014080e0095b4 */ /* 0x0005e20008011000 */
[----:B------:R2:W-:Y:S01]  /*4b20*/  @!P4 SYNCS.ARRIVE.TRANS64.RED.A0TR RZ, [UR6+0x38], R23 ;  /* 0x00003817ffffc9a7 */ /* 0x0005e20008300406 */
[----:B------:R-:W-:Y:S01]  /*4b30*/  UPLOP3.LUT UP1, UPT, UPT, UPT, UPT, 0x80, 0x8 ;  /* 0x000000000008789c */ /* 0x000fe20003f2f070 */
[----:B------:R-:W-:Y:S01]  /*4b40*/  SYNCS.ARRIVE.TRANS64.RED.A1T0 RZ, [UR13], RZ ;  /* 0x000000ffffff79a7 */ /* 0x000fe2000810040d */
[----:B------:R-:W-:Y:S09]  /*4b50*/  @P3 BRA `(.L_x_93) ;  /* 0xfffffff400503947 */ /* 0x000ff2000383ffff */
[----:B------:R-:W-:-:S04]  /*4b60*/  SHF.L.U32 R3, R31, 0x1f, RZ ;  /* 0x0000001f1f037819 */ /* 0x000fc800000006ff */
[----:B------:R-:W1:Y:S02]  /*4b70*/  SYNCS.PHASECHK.TRANS64.TRYWAIT P0, [UR6+0x40], R3 ;  /* 0x00004003ff0075a7 */ /* 0x000e640008001106 */
[----:B-1----:R-:W-:Y:S05]  /*4b80*/  @!P0 BRA `(.L_x_94) ;  /* 0x00000044003c8947 */ /* 0x002fea0003800000 */
.L_x_158:
[----:B-1----:R-:W-:-:S07]  /*4b90*/  MOV R0, UR6 ;  /* 0x0000000600007c02 */ /* 0x002fce0008000f00 */
.L_x_95:
[----:B-1----:R-:W-:-:S04]  /*4ba0*/  SHF.L.U32 R3, R31, 0x1f, RZ ;  /* 0x0000001f1f037819 */ /* 0x002fc800000006ff */
[----:B------:R1:W4:Y:S03]  /*4bb0*/  SYNCS.PHASECHK.TRANS64.TRYWAIT P0, [R0+URZ+0x48], R3 ;  /* 0x00004803000075a7 */ /* 0x00032600080011ff */
[----:B----4-:R-:W-:Y:S05]  /*4bc0*/  @!P0 NANOSLEEP.SYNCS 0x989680 ;  /* 0x009896800000895d */ /* 0x010fea0003900000 */
[----:B------:R-:W4:Y:S02]  /*4bd0*/  @!P0 SYNCS.PHASECHK.TRANS64 P0, [R0+URZ+0x48], R3 ;  /* 0x00004803000085a7 */ /* 0x000f2400080010ff */
[----:B--2-4-:R-:W-:Y:S05]  /*4be0*/  @P0 EXIT ;  /* 0x000000000000094d */ /* 0x014fea0003800000 */
[----:B------:R-:W-:Y:S05]  /*4bf0*/  BRA `(.L_x_95) ;  /* 0xfffffffc00e87947 */ /* 0x000fea000383ffff */
.L_x_84:
[----:B------:R-:W-:-:S06]  /*4c00*/  UISETP.GE.AND UP1, UPT, UR10, 0x4, UPT ;  /* 0x000000040a00788c */ /* 0x000fcc000bf26270 */
[----:B------:R-:W-:-:S13]  /*4c10*/  PLOP3.LUT P0, PT, PT, PT, UP1, 0x80, 0x8 ;  /* 0x000000000008781c */ /* 0x000fda0003f0f018 */
[----:B------:R-:W-:Y:S05]  /*4c20*/  @!P0 EXIT ;  /* 0x000000000000894d */ /* 0x000fea0003800000 */
[----:B------:R-:W-:Y:S01]  /*4c30*/  BAR.SYNC.DEFER_BLOCKING 0x6, 0xa0 ;  /* 0x0182800000007b1d */ /* 0x000fe20000010000 */
[C---:B------:R-:W-:Y:S01]  /*4c40*/  IMAD.SHL.U32 R3, R189.reuse, 0x40, RZ ;  /* 0x00000040bd037824 */ /* 0x040fe200078e00ff */
[C---:B------:R-:W-:Y:S01]  /*4c50*/  LOP3.LUT R193, R189.reuse, 0x60, RZ, 0xc0, !PT ;  /* 0x00000060bdc17812 */ /* 0x040fe200078ec0ff */
[C---:B------:R-:W-:Y:S01]  /*4c60*/  IMAD.SHL.U32 R172, R189.reuse, 0x8, RZ ;  /* 0x00000008bdac7824 */ /* 0x040fe200078e00ff */
[C---:B------:R-:W-:Y:S01]  /*4c70*/  LOP3.LUT R191, R189.reuse, 0x2, RZ, 0xc0, !PT ;  /* 0x00000002bdbf7812 */ /* 0x040fe200078ec0ff */
[----:B------:R-:W-:Y:S01]  /*4c80*/  IMAD.U32 R79, R189, 0x10000, RZ ;  /* 0x00010000bd4f7824 */ /* 0x000fe200078e00ff */
[----:B------:R-:W-:Y:S02]  /*4c90*/  UMOV UR49, 0x400 ;  /* 0x0000040000317882 */ /* 0x000fe40000000000 */
[----:B------:R-:W1:Y:S01]  /*4ca0*/  LDC R177, c[0x0][0x370] ;  /* 0x0000dc00ffb17b82 */ /* 0x000e620000000800 */
[----:B------:R-:W-:Y:S01]  /*4cb0*/  ULEA UR49, UR37, UR49, 0x18 ;  /* 0x0000003125317291 */ /* 0x000fe2000f8ec0ff */
[----:B------:R-:W-:Y:S01]  /*4cc0*/  LOP3.LUT R5, R3, 0x180, RZ, 0xc0, !PT ;  /* 0x0000018003057812 */ /* 0x000fe200078ec0ff */
[----:B------:R-:W-:Y:S01]  /*4cd0*/  HFMA2 R196, -RZ, RZ, 0, 0 ;  /* 0x00000000ffc47431 */ /* 0x000fe200000001ff */
[----:B------:R-:W-:Y:S01]  /*4ce0*/  LOP3.LUT R79, R79, 0x600000, RZ, 0xc0, !PT ;  /* 0x006000004f4f7812 */ /* 0x000fe200078ec0ff */
[----:B------:R-:W-:Y:S01]  /*4cf0*/  UIADD3 UR4, UPT, UPT, UR49, 0x4200, URZ ;  /* 0x0000420031047890 */ /* 0x000fe2000fffe0ff */
[----:B------:R-:W-:Y:S01]  /*4d00*/  LOP3.LUT R172, R5, 0x30, R172, 0xf8, !PT ;  /* 0x0000003005ac7812 */ /* 0x000fe200078ef8ac */
[----:B------:R-:W-:Y:S01]  /*4d10*/  IMAD.MOV.U32 R76, RZ, RZ, RZ ;  /* 0x000000ffff4c7224 */ /* 0x000fe200078e00ff */
[----:B------:R-:W2:Y:S01]  /*4d20*/  LDC R74, c[0x0][0xb0c] ;  /* 0x0002c300ff4a7b82 */ /* 0x000ea20000000800 */
[----:B------:R-:W-:-:S02]  /*4d30*/  LOP3.LUT R189, R189, 0x4, RZ, 0xc0, !PT ;  /* 0x00000004bdbd7812 */ /* 0x000fc400078ec0ff */
[----:B------:R-:W-:Y:S02]  /*4d40*/  CS2R R182, SRZ ;  /* 0x0000000000b67805 */ /* 0x000fe4000001ff00 */
[----:B------:R-:W-:Y:S02]  /*4d50*/  LOP3.LUT R172, R172, 0x1e40, R3, 0xf8, !PT ;  /* 0x00001e40acac7812 */ /* 0x000fe400078ef803 */
[----:B------:R-:W-:Y:S02]  /*4d60*/  CS2R R180, SRZ ;  /* 0x0000000000b47805 */ /* 0x000fe4000001ff00 */
[----:B------:R-:W-:Y:S01]  /*4d70*/  IADD3 R188, PT, PT, -R189, 0x2, RZ ;  /* 0x00000002bdbc7810 */ /* 0x000fe20007ffe1ff */
[----:B------:R-:W-:Y:S01]  /*4d80*/  IMAD.MOV R176, RZ, RZ, -R191 ;  /* 0x000000ffffb07224 */ /* 0x000fe200078e0abf */
[----:B------:R-:W-:Y:S01]  /*4d90*/  MOV R192, UR4 ;  /* 0x0000000400c07c02 */ /* 0x000fe20008000f00 */
[----:B------:R-:W3:Y:S01]  /*4da0*/  LDC R174, c[0x0][0xb20] ;  /* 0x0002c800ffae7b82 */ /* 0x000ee20000000800 */
[----:B------:R-:W4:Y:S01]  /*4db0*/  LDS R0, [UR49+0x110] ;  /* 0x00011031ff007984 */ /* 0x000f220008000800 */
[----:B------:R-:W-:Y:S01]  /*4dc0*/  VIADD R190, R172, UR49 ;  /* 0x00000031acbe7c36 */ /* 0x000fe20008000000 */
[----:B------:R-:W1:Y:S01]  /*4dd0*/  LDCU.64 UR52, c[0x0][0x348] ;  /* 0x00006900ff3477ac */ /* 0x000e620008000a00 */
[----:B------:R-:W-:-:S02]  /*4de0*/  IMAD.MOV R175, RZ, RZ, -R189 ;  /* 0x000000ffffaf7224 */ /* 0x000fc400078e0abd */
[----:B------:R-:W-:Y:S01]  /*4df0*/  VIADD R190, R190, 0x200 ;  /* 0x00000200bebe7836 */ /* 0x000fe20000000000 */
[----:B------:R-:W1:Y:S01]  /*4e00*/  LDCU.64 UR38, c[0x0][0x888] ;  /* 0x00011100ff2677ac */ /* 0x000e620008000a00 */
[----:B------:R-:W1:Y:S01]  /*4e10*/  LDC R73, c[0x0][0xb30] ;  /* 0x0002cc00ff497b82 */ /* 0x000e620000000800 */
[----:B------:R-:W1:Y:S01]  /*4e20*/  LDCU.64 UR44, c[0x0][0x890] ;  /* 0x00011200ff2c77ac */ /* 0x000e620008000a00 */
[----:B------:R-:W-:-:S06]  /*4e30*/  UIADD3 UR48, UPT, UPT, UR49, 0x200, URZ ;  /* 0x0000020031307890 */ /* 0x000fcc000fffe0ff */
[----:B------:R-:W1:Y:S08]  /*4e40*/  LDC.64 R168, c[0x0][0xb10] ;  /* 0x0002c400ffa87b82 */ /* 0x000e700000000a00 */
[----:B------:R-:W1:Y:S08]  /*4e50*/  LDC.64 R70, c[0x0][0xb18] ;  /* 0x0002c600ff467b82 */ /* 0x000e700000000a00 */
[----:B------:R-:W1:Y:S08]  /*4e60*/  LDC.64 R68, c[0x0][0xb28] ;  /* 0x0002ca00ff447b82 */ /* 0x000e700000000a00 */
[----:B------:R-:W1:Y:S01]  /*4e70*/  LDC.64 R166, c[0x0][0x8b0] ;  /* 0x00022c00ffa67b82 */ /* 0x000e620000000a00 */
[----:B----4-:R-:W-:-:S07]  /*4e80*/  IMAD.IADD R79, R0, 0x1, R79 ;  /* 0x00000001004f7824 */ /* 0x010fce00078e024f */
[----:B------:R-:W4:Y:S08]  /*4e90*/  LDC.64 R164, c[0x0][0x8a8] ;  /* 0x00022a00ffa47b82 */ /* 0x000f300000000a00 */
[----:B--23--:R-:W1:Y:S02]  /*4ea0*/  LDC R178, c[0x0][0x374] ;  /* 0x0000dd00ffb27b82 */ /* 0x00ce640000000800 */
.L_x_122:
[----:B------:R-:W-:Y:S02]  /*4eb0*/  LEA R0, R196, UR49, 0x3 ;  /* 0x00000031c4007c11 */ /* 0x000fe4000f8e18ff */
[----:B------:R-:W-:Y:S02]  /*4ec0*/  SHF.L.U32 R3, R182, 0x1f, RZ ;  /* 0x0000001fb6037819 */ /* 0x000fe400000006ff */
[----:B-1----:R-:W-:Y:S02]  /*4ed0*/  LEA R16, R196, UR49, 0x4 ;  /* 0x00000031c4107c11 */ /* 0x002fe4000f8e20ff */
[----:B------:R-:W2:Y:S02]  /*4ee0*/  SYNCS.PHASECHK.TRANS64.TRYWAIT P0, [R0+URZ+0x60], R3 ;  /* 0x00006003000075a7 */ /* 0x000ea400080011ff */
[----:B--2---:R-:W-:Y:S05]  /*4ef0*/  @!P0 BRA `(.L_x_96) ;  /* 0x0000004000788947 */ /* 0x004fea0003800000 */
.L_x_159:
[----:B------:R-:W3:Y:S01]  /*4f00*/  LDC.64 R12, c[0x0][0xb10] ;  /* 0x0002c400ff0c7b82 */ /* 0x000ee20000000a00 */
[----:B------:R-:W4:Y:S01]  /*4f10*/  LDS.128 R16, [R16+0xf0] ;  /* 0x0000f00010107984 */ /* 0x000f220000000c00 */
[----:B-1----:R-:W-:Y:S01]  /*4f20*/  ISETP.NE.AND P1, PT, R73, 0x1, PT ;  /* 0x000000014900780c */ /* 0x002fe20003f25270 */
[----:B--2---:R-:W-:Y:S01]  /*4f30*/  VIADD R0, R0, 0x70 ;  /* 0x0000007000007836 */ /* 0x004fe20000000000 */
[----:B------:R-:W-:Y:S04]  /*4f40*/  ISETP.GE.AND P0, PT, R72, 0x1, PT ;  /* 0x000000014800780c */ /* 0x000fe80003f06270 */
[----:B------:R-:W1:Y:S01]  /*4f50*/  LDC.64 R10, c[0x0][0xb18] ;  /* 0x0002c600ff0a7b82 */ /* 0x000e620000000a00 */
[----:B------:R-:W-:Y:S01]  /*4f60*/  PRMT R0, RZ, 0x654, R0 ;  /* 0x00000654ff007816 */ /* 0x000fe20000000000 */
[----:B------:R-:W-:Y:S01]  /*4f70*/  @!PT LDS RZ, [RZ] ;  /* 0x00000000fffff984 */ /* 0x000fe20000000800 */
[----:B------:R-:W-:Y:S01]  /*4f80*/  @!PT LDS RZ, [RZ] ;  /* 0x00000000fffff984 */ /* 0x000fe20000000800 */
[----:B------:R-:W-:Y:S01]  /*4f90*/  @!PT LDS RZ, [RZ] ;  /* 0x00000000fffff984 */ /* 0x000fe20000000800 */
[----:B------:R-:W-:Y:S01]  /*4fa0*/  @!PT LDS RZ, [RZ] ;  /* 0x00000000fffff984 */ /* 0x000fe20000000800 */
[----:B------:R2:W-:Y:S06]  /*4fb0*/  MEMBAR.ALL.CTA ;  /* 0x0000000000007992 */ /* 0x0005ec0000008000 */
[----:B--2---:R-:W2:Y:S01]  /*4fc0*/  FENCE.VIEW.ASYNC.S ;  /* 0x00000000000073c6 */ /* 0x004ea20000000000 */
[----:B------:R-:W1:Y:S08]  /*4fd0*/  @!P1 LDC R14, c[0x0][0xb20] ;  /* 0x0002c800ff0e9b82 */ /* 0x000e700000000800 */
[----:B------:R-:W1:Y:S01]  /*4fe0*/  @!P1 LDC R9, c[0x0][0xb0c] ;  /* 0x0002c300ff099b82 */ /* 0x000e620000000800 */
[----:B--2---:R2:W-:Y:S01]  /*4ff0*/  SYNCS.ARRIVE.TRANS64.RED.A1T0 RZ, [R0+URZ], RZ ;  /* 0x000000ff00ff79a7 */ /* 0x0045e200081004ff */
[----:B----4-:R-:W-:Y:S04]  /*5000*/  LOP3.LUT P4, RZ, R18, 0x1, RZ, 0xc0, !PT ;  /* 0x0000000112ff7812 */ /* 0x010fe8000788c0ff */
[----:B------:R-:W-:Y:S09]  /*5010*/  P2R R194, PR, RZ, 0x10 ;  /* 0x00000010ffc27803 */ /* 0x000ff20000000000 */
[----:B------:R-:W-:Y:S02]  /*5020*/  @P4 MOV R77, R16 ;  /* 0x00000010004d4202 */ /* 0x000fe40000000f00 */
[----:B------:R-:W-:Y:S01]  /*5030*/  @P4 LOP3.LUT R75, R17, 0xffff, RZ, 0xc0, !PT ;  /* 0x0000ffff114b4812 */ /* 0x000fe200078ec0ff */
[----:B--23--:R-:W-:Y:S06]  /*5040*/  @!P0 BRA `(.L_x_97) ;  /* 0x0000000000a48947 */ /* 0x00cfec0003800000 */
[----:B------:R-:W-:Y:S01]  /*5050*/  IMAD.HI.U32 R23, R178, R71, RZ ;  /* 0x00000047b2177227 */ /* 0x000fe200078e00ff */
[----:B------:R-:W-:Y:S02]  /*5060*/  ISETP.NE.AND P0, PT, R70, 0x1, PT ;  /* 0x000000014600780c */ /* 0x000fe40003f05270 */
[----:B------:R-:W-:Y:S01]  /*5070*/  ISETP.NE.AND P2, PT, R72, 0x1, PT ;  /* 0x000000014800780c */ /* 0x000fe20003f45270 */
[----:B------:R-:W-:Y:S01]  /*5080*/  IMAD.HI.U32 R22, R177, R168, RZ ;  /* 0x000000a8b1167227 */ /* 0x000fe200078e00ff */
[----:B------:R-:W-:Y:S02]  /*5090*/  SHF.R.U32.HI R23, RZ, R174, R23 ;  /* 0x000000aeff177219 */ /* 0x000fe40000011617 */
[----:B------:R-:W-:Y:S01]  /*50a0*/  ISETP.NE.AND P3, PT, R74, 0x1, PT ;  /* 0x000000014a00780c */ /* 0x000fe20003f65270 */
[----:B------:R-:W-:Y:S01]  /*50b0*/  IMAD.HI.U32 R26, R77, R168, RZ ;  /* 0x000000a84d1a7227 */ /* 0x000fe200078e00ff */
[----:B------:R-:W-:Y:S02]  /*50c0*/  SHF.R.U32.HI R22, RZ, R169, R22 ;  /* 0x000000a9ff167219 */ /* 0x000fe40000011616 */
[----:B------:R-:W-:Y:S01]  /*50d0*/  SEL R3, R178, R23, !P0 ;  /* 0x00000017b2037207 */ /* 0x000fe20004000000 */
[----:B------:R-:W-:Y:S01]  /*50e0*/  IMAD.HI.U32 R23, R75, R71, RZ ;  /* 0x000000474b177227 */ /* 0x000fe200078e00ff */
[----:B------:R-:W-:Y:S02]  /*50f0*/  SEL R7, R177, R22, !P3 ;  /* 0x00000016b1077207 */ /* 0x000fe40005800000 */
[----:B------:R-:W-:Y:S01]  /*5100*/  SHF.R.U32.HI R26, RZ, R169, R26 ;  /* 0x000000a9ff1a7219 */ /* 0x000fe2000001161a */
[-C--:B------:R-:W-:Y:S04]  /*5110*/  IMAD.HI.U32 R22, R3, R68.reuse, RZ ;  /* 0x0000004403167227 */ /* 0x080fe800078e00ff */
[----:B------:R-:W-:Y:S01]  /*5120*/  IMAD.HI.U32 R24, R7, R68, RZ ;  /* 0x0000004407187227 */ /* 0x000fe200078e00ff */
[-C--:B------:R-:W-:Y:S02]  /*5130*/  @P2 SHF.R.U32.HI R3, RZ, R69.reuse, R22 ;  /* 0x00000045ff032219 */ /* 0x080fe40000011616 */
[----:B------:R-:W-:Y:S02]  /*5140*/  SHF.R.U32.HI R22, RZ, R174, R23 ;  /* 0x000000aeff167219 */ /* 0x000fe40000011617 */
[----:B------:R-:W-:Y:S01]  /*5150*/  @P2 SHF.R.U32.HI R7, RZ, R69, R24 ;  /* 0x00000045ff072219 */ /* 0x000fe20000011618 */
[C---:B------:R-:W-:Y:S01]  /*5160*/  IMAD R2, R72.reuse, R3, RZ ;  /* 0x0000000348027224 */ /* 0x040fe200078e02ff */
[----:B------:R-:W-:Y:S02]  /*5170*/  SEL R5, R75, R22, !P0 ;  /* 0x000000164b057207 */ /* 0x000fe40004000000 */
[----:B------:R-:W-:Y:S01]  /*5180*/  SEL R3, R77, R26, !P3 ;  /* 0x0000001a4d037207 */ /* 0x000fe20005800000 */
[----:B------:R-:W-:Y:S01]  /*5190*/  IMAD R4, R72, R7, RZ ;  /* 0x0000000748047224 */ /* 0x000fe200078e02ff */
[C---:B------:R-:W-:Y:S01]  /*51a0*/  ISETP.GE.AND P0, PT, R5.reuse, R2, PT ;  /* 0x000000020500720c */ /* 0x040fe20003f06270 */
[----:B------:R-:W-:Y:S03]  /*51b0*/  IMAD.HI.U32 R6, R5, R68, RZ ;  /* 0x0000004405067227 */ /* 0x000fe600078e00ff */
[----:B------:R-:W-:Y:S01]  /*51c0*/  ISETP.GE.OR P0, PT, R3, R4, P0 ;  /* 0x000000040300720c */ /* 0x000fe20000706670 */
[----:B------:R-:W-:Y:S01]  /*51d0*/  IMAD.MOV R4, RZ, RZ, -R3 ;  /* 0x000000ffff047224 */ /* 0x000fe200078e0a03 */
[-C--:B------:R-:W-:Y:S03]  /*51e0*/  SHF.R.U32.HI R6, RZ, R69.reuse, R6 ;  /* 0x00000045ff067219 */ /* 0x080fe60000011606 */
[----:B------:R-:W-:Y:S01]  /*51f0*/  IMAD R77, R74, R4, R77 ;  /* 0x000000044a4d7224 */ /* 0x000fe200078e024d */
[----:B------:R-:W-:Y:S05]  /*5200*/  SEL R15, R5, R6, !P2 ;  /* 0x00000006050f7207 */ /* 0x000fea0005000000 */
[----:B------:R-:W-:Y:S02]  /*5210*/  IMAD.MOV R6, RZ, RZ, -R15 ;  /* 0x000000ffff067224 */ /* 0x000fe400078e0a0f */
[C---:B------:R-:W-:Y:S04]  /*5220*/  @!P0 IMAD.HI.U32 R2, R3.reuse, R68, RZ ;  /* 0x0000004403028227 */ /* 0x040fe800078e00ff */
[----:B------:R-:W-:Y:S01]  /*5230*/  IMAD R6, R72, R6, R5 ;  /* 0x0000000648067224 */ /* 0x000fe200078e0205 */
[----:B------:R-:W-:Y:S04]  /*5240*/  @!P0 SHF.R.U32.HI R2, RZ, R69, R2 ;  /* 0x00000045ff028219 */ /* 0x000fe80000011602 */
[----:B------:R-:W-:Y:S02]  /*5250*/  @!P0 SEL R0, R3, R2, !P2 ;  /* 0x0000000203008207 */ /* 0x000fe40005000000 */
[----:B------:R-:W-:Y:S02]  /*5260*/  IADD3 R2, PT, PT, -R5, RZ, RZ ;  /* 0x000000ff05027210 */ /* 0x000fe40007ffe1ff */
[----:B------:R-:W-:Y:S01]  /*5270*/  @!P0 IADD3 R8, PT, PT, R15, -R0, RZ ;  /* 0x800000000f088210 */ /* 0x000fe20007ffe0ff */
[----:B------:R-:W-:Y:S02]  /*5280*/  @!P0 IMAD R0, R7, R6, R0 ;  /* 0x0000000607008224 */ /* 0x000fe400078e0200 */
[----:B------:R-:W-:Y:S02]  /*5290*/  IMAD R75, R70, R2, R75 ;  /* 0x00000002464b7224 */ /* 0x000fe400078e024b */
[----:B------:R-:W-:Y:S02]  /*52a0*/  @!P0 IMAD R5, R8, R72, R3 ;  /* 0x0000004808058224 */ /* 0x000fe400078e0203 */
[----:B------:R-:W-:Y:S04]  /*52b0*/  @!P0 IMAD.MOV.U32 R3, RZ, RZ, R0 ;  /* 0x000000ffff038224 */ /* 0x000fe800078e0000 */
[----:B------:R-:W-:Y:S02]  /*52c0*/  IMAD R77, R3, R74, R77 ;  /* 0x0000004a034d7224 */ /* 0x000fe400078e024d */
[----:B------:R-:W-:Y:S07]  /*52d0*/  IMAD R75, R5, R70, R75 ;  /* 0x00000046054b7224 */ /* 0x000fee00078e024b */
.L_x_97:
[----:B-1----:R-:W-:Y:S01]  /*52e0*/  @!P1 ISETP.NE.AND P0, PT, R10, 0x1, PT ;  /* 0x000000010a00980c */ /* 0x002fe20003f05270 */
[----:B------:R-:W-:Y:S01]  /*52f0*/  @!P1 IMAD.HI.U32 R0, R77, R12, RZ ;  /* 0x0000000c4d009227 */ /* 0x000fe200078e00ff */
[----:B------:R-:W-:Y:S01]  /*5300*/  @!P1 ISETP.NE.AND P2, PT, R9, 0x1, PT ;  /* 0x000000010900980c */ /* 0x000fe20003f45270 */
[----:B------:R-:W-:Y:S01]  /*5310*/  ULOP3.LUT UP0, URZ, UR48, 0x1b0, URZ, 0xc0, !UPT ;  /* 0x000001b030ff7892 */ /* 0x000fe2000f80c0ff */
[----:B------:R-:W-:Y:S01]  /*5320*/  R2UR UR42, R21 ;  /* 0x00000000152a72ca */ /* 0x000fe200000e0000 */
[----:B------:R-:W-:Y:S01]  /*5330*/  @!P1 IMAD.HI.U32 R3, R75, R11, RZ ;  /* 0x0000000b4b039227 */ /* 0x000fe200078e00ff */
[----:B------:R-:W-:Y:S02]  /*5340*/  @!P1 SHF.R.U32.HI R0, RZ, R13, R0 ;  /* 0x0000000dff009219 */ /* 0x000fe40000011600 */
[----:B------:R-:W-:Y:S01]  /*5350*/  R2UR UR41, R20 ;  /* 0x00000000142972ca */ /* 0x000fe200000e0000 */
[----:B------:R-:W-:Y:S01]  /*5360*/  VIADD R196, R196, 0x1 ;  /* 0x00000001c4c47836 */ /* 0x000fe20000000000 */
[----:B------:R-:W-:Y:S02]  /*5370*/  @!P1 SHF.R.U32.HI R2, RZ, R14, R3 ;  /* 0x0000000eff029219 */ /* 0x000fe40000011603 */
[----:B------:R-:W-:Y:S02]  /*5380*/  @!P1 SEL R3, R77, R0, !P2 ;  /* 0x000000004d039207 */ /* 0x000fe40005000000 */
[----:B------:R-:W-:Y:S02]  /*5390*/  @!P1 SEL R2, R75, R2, !P0 ;  /* 0x000000024b029207 */ /* 0x000fe40004000000 */
[----:B------:R-:W-:Y:S01]  /*53a0*/  @P4 SHF.R.U32.HI R179, RZ, 0x10, R17 ;  /* 0x00000010ffb34819 */ /* 0x000fe20000011611 */
[----:B------:R-:W-:Y:S02]  /*53b0*/  USHF.L.U32 UR42, UR42, 0x7, URZ ;  /* 0x000000072a2a7899 */ /* 0x000fe400080006ff */
[----:B------:R-:W-:Y:S02]  /*53c0*/  @!P1 IMAD.IADD R0, R2, 0x1, -R3 ;  /* 0x0000000102009824 */ /* 0x000fe400078e0a03 */
[----:B------:R-:W-:Y:S01]  /*53d0*/  @!P1 IMAD.IADD R2, R3, 0x1, -R2 ;  /* 0x0000000103029824 */ /* 0x000fe200078e0a02 */
[----:B------:R-:W-:Y:S01]  /*53e0*/  USHF.L.U32 UR41, UR41, 0x7, URZ ;  /* 0x0000000729297899 */ /* 0x000fe200080006ff */
[----:B------:R-:W-:Y:S02]  /*53f0*/  @!P1 IMAD R77, R0, R9, R77 ;  /* 0x00000009004d9224 */ /* 0x000fe400078e024d */
[----:B------:R-:W-:Y:S01]  /*5400*/  @!P1 IMAD R75, R2, R10, R75 ;  /* 0x0000000a024b9224 */ /* 0x000fe200078e024b */
[----:B------:R-:W-:Y:S08]  /*5410*/  BRA.U !UP0, `(.L_x_98) ;  /* 0x0000000108407547 */ /* 0x000ff0000b800000 */
[----:B------:R-:W1:Y:S01]  /*5420*/  LDCU.64 UR8, c[0x4][0x80] ;  /* 0x01001000ff0877ac */ /* 0x000e620008000a00 */
[----:B------:R-:W-:Y:S01]  /*5430*/  MOV R3, 0x0 ;  /* 0x0000000000037802 */ /* 0x000fe20000000f00 */
[----:B------:R-:W-:Y:S02]  /*5440*/  HFMA2 R12, -RZ, RZ, 0, 5.9604644775390625e-08 ;  /* 0x00000001ff0c7431 */ /* 0x000fe400000001ff */
[----:B------:R-:W-:Y:S02]  /*5450*/  IMAD.MOV.U32 R8, RZ, RZ, 0x70 ;  /* 0x00000070ff087424 */ /* 0x000fe400078e00ff */
[----:B------:R-:W-:Y:S01]  /*5460*/  IMAD.MOV.U32 R13, RZ, RZ, RZ ;  /* 0x000000ffff0d7224 */ /* 0x000fe200078e00ff */
[----:B------:R-:W2:Y:S01]  /*5470*/  LDCU.64 UR6, c[0x4][0x88] ;  /* 0x01001100ff0677ac */ /* 0x000ea20008000a00 */
[----:B------:R-:W3:Y:S01]  /*5480*/  LDC.64 R2, c[0x4][R3] ;  /* 0x0100000003027b82 */ /* 0x000ee20000000a00 */
[----:B------:R-:W4:Y:S01]  /*5490*/  LDCU.64 UR4, c[0x4][0x8] ;  /* 0x01000100ff0477ac */ /* 0x000f220008000a00 */
[----:B-1----:R-:W-:Y:S01]  /*54a0*/  MOV R5, UR9 ;  /* 0x0000000900057c02 */ /* 0x002fe20008000f00 */
[----:B------:R-:W-:Y:S01]  /*54b0*/  IMAD.U32 R4, RZ, RZ, UR8 ;  /* 0x00000008ff047e24 */ /* 0x000fe2000f8e00ff */
[----:B--2---:R-:W-:Y:S01]  /*54c0*/  MOV R7, UR7 ;  /* 0x0000000700077c02 */ /* 0x004fe20008000f00 */
[----:B------:R-:W-:Y:S01]  /*54d0*/  IMAD.U32 R6, RZ, RZ, UR6 ;  /* 0x00000006ff067e24 */ /* 0x000fe2000f8e00ff */
[----:B----4-:R-:W-:Y:S01]  /*54e0*/  MOV R11, UR5 ;  /* 0x00000005000b7c02 */ /* 0x010fe20008000f00 */
[----:B------:R-:W-:Y:S02]  /*54f0*/  IMAD.U32 R10, RZ, RZ, UR4 ;  /* 0x00000004ff0a7e24 */ /* 0x000fe4000f8e00ff */
[----:B------:R-:W-:Y:S07]  /*5500*/  LEPC R20, `(.L_x_98) ;  /* 0x000000001014794e */ /* 0x000fee0000000000 */
[----:B---3-5:R-:W-:Y:S05]  /*5510*/  CALL.ABS.NOINC R2 ;  /* 0x0000000002007343 */ /* 0x028fea0003c00000 */
.L_x_98:
[----:B------:R-:W-:Y:S01]  /*5520*/  LOP3.LUT P0, RZ, R192, 0x1b0, RZ, 0xc0, !PT ;  /* 0x000001b0c0ff7812 */ /* 0x000fe2000780c0ff */
[----:B------:R-:W-:Y:S11]  /*5530*/  BSSY.RECONVERGENT B6, `(.L_x_99) ;  /* 0x0000013000067945 */ /* 0x000ff60003800200 */
[----:B------:R-:W-:Y:S01]  /*5540*/  @!UPT UIADD3 URZ, UPT, UPT, URZ, URZ, URZ ;  /* 0x000000fffffff290 */ /* 0x000fe2000fffe0ff */
[----:B------:R-:W-:Y:S05]  /*5550*/  @!P0 BRA `(.L_x_100) ;  /* 0x0000000000408947 */ /* 0x000fea0003800000 */
        /* <DEDUP_REMOVED lines=16> */
.L_x_100:
[----:B------:R-:W-:Y:S05]  /*5660*/  BSYNC.RECONVERGENT B6 ;  /* 0x0000000000067941 */ /* 0x000fea0003800200 */
.L_x_99:
[----:B------:R-:W-:Y:S01]  /*5670*/  ISETP.NE.U32.AND P4, PT, R166, RZ, PT ;  /* 0x000000ffa600720c */ /* 0x000fe20003f85070 */
[----:B------:R-:W-:Y:S01]  /*5680*/  UISETP.NE.AND UP2, UPT, UR50, URZ, UPT ;  /* 0x000000ff3200728c */ /* 0x000fe2000bf45270 */
[----:B------:R-:W-:Y:S01]  /*5690*/  ISETP.NE.U32.AND P2, PT, RZ, UR38, PT ;  /* 0x00000026ff007c0c */ /* 0x000fe2000bf45070 */
[----:B------:R-:W-:Y:S01]  /*56a0*/  UISETP.NE.U32.AND UP1, UPT, UR44, URZ, UPT ;  /* 0x000000ff2c00728c */ /* 0x000fe2000bf25070 */
[----:B------:R-:W-:Y:S01]  /*56b0*/  ISETP.NE.AND.EX P4, PT, R167, RZ, PT, P4 ;  /* 0x000000ffa700720c */ /* 0x000fe20003f85340 */
[----:B------:R-:W-:Y:S01]  /*56c0*/  UPLOP3.LUT UP0, UPT, UPT, UPT, UPT, 0x40, 0x4 ;  /* 0x000000000004789c */ /* 0x000fe20003f0e870 */
[----:B------:R-:W-:Y:S01]  /*56d0*/  ISETP.NE.AND.EX P2, PT, RZ, UR39, PT, P2 ;  /* 0x00000027ff007c0c */ /* 0x000fe2000bf45320 */
[----:B------:R-:W-:Y:S01]  /*56e0*/  UISETP.NE.AND.EX UP1, UPT, UR45, URZ, UPT, UP1 ;  /* 0x000000ff2d00728c */ /* 0x000fe2000bf25310 */
[----:B------:R-:W-:Y:S04]  /*56f0*/  PLOP3.LUT P1, PT, PT, PT, UP2, 0x80, 0x8 ;  /* 0x000000000008781c */ /* 0x000fe80003f2f028 */
[----:B------:R-:W-:Y:S06]  /*5700*/  @UP2 UPLOP3.LUT UP0, UPT, UPT, UPT, UP1, 0x80, 0x8 ;  /* 0x000000000008289c */ /* 0x000fec0003f0f010 */
[----:B------:R-:W-:Y:S01]  /*5710*/  PLOP3.LUT P0, PT, PT, PT, UP0, 0x80, 0x8 ;  /* 0x000000000008781c */ /* 0x000fe20003f0f008 */
[----:B------:R-:W-:Y:S01]  /*5720*/  @!UPT UIADD3 URZ, UPT, UPT, URZ, URZ, URZ ;  /* 0x000000fffffff290 */ /* 0x000fe2000fffe0ff */
[----:B------:R-:W-:Y:S11]  /*5730*/  BRA.U !UP1, `(.L_x_101) ;  /* 0x0000000109387547 */ /* 0x000ff6000b800000 */
[----:B------:R-:W-:Y:S01]  /*5740*/  UISETP.NE.U32.AND UP0, UPT, UR38, URZ, UPT ;  /* 0x000000ff2600728c */ /* 0x000fe2000bf05070 */
[----:B------:R-:W-:Y:S02]  /*5750*/  HFMA2 R0, -RZ, RZ, 0, 5.9604644775390625e-08 ;  /* 0x00000001ff007431 */ /* 0x000fe400000001ff */
[----:B------:R-:W-:Y:S01]  /*5760*/  IMAD.MOV.U32 R171, RZ, RZ, 0x1 ;  /* 0x00000001ffab7424 */ /* 0x000fe200078e00ff */
[----:B------:R-:W-:Y:S06]  /*5770*/  UISETP.NE.AND.EX UP0, UPT, UR39, URZ, UPT, UP0 ;  /* 0x000000ff2700728c */ /* 0x000fec000bf05300 */
[----:B------:R-:W-:Y:S05]  /*5780*/  PLOP3.LUT P3, PT, PT, PT, UP0, 0x80, 0x8 ;  /* 0x000000000008781c */ /* 0x000fea0003f6f008 */
[----:B------:R-:W1:Y:S01]  /*5790*/  @UP0 LDCU.64 UR6, c[0x0][0x888] ;  /* 0x00011100ff0607ac */ /* 0x000e620008000a00 */
[----:B------:R-:W-:Y:S07]  /*57a0*/  @UP0 UIMAD UR4, UR36, UR44, URZ ;  /* 0x0000002c240402a4 */ /* 0x000fee000f8e02ff */
[----:B------:R-:W-:Y:S01]  /*57b0*/  @!P3 PRMT R171, R0, 0x7610, R171 ;  /* 0x0000761000abb816 */ /* 0x000fe200000000ab */
[----:B-1----:R-:W-:Y:S03]  /*57c0*/  @UP0 UIMAD.WIDE UR6, UR4, 0x4, UR6 ;  /* 0x00000004040608a5 */ /* 0x002fe6000f8e0206 */
[----:B------:R-:W1:Y:S03]  /*57d0*/  @!UP0 LDCU UR4, c[0x0][0x880] ;  /* 0x00011000ff0487ac */ /* 0x000e660008000800 */
[----:B------:R-:W-:Y:S01]  /*57e0*/  IMAD.U32 R2, RZ, RZ, UR6 ;  /* 0x00000006ff027e24 */ /* 0x000fe2000f8e00ff */
[----:B------:R-:W-:Y:S05]  /*57f0*/  MOV R3, UR7 ;  /* 0x0000000700037c02 */ /* 0x000fea0008000f00 */
[----:B-----5:R2:W5:Y:S02]  /*5800*/  @P3 LDG.E R81, desc[UR46][R2.64] ;  /* 0x0000002e02513981 */ /* 0x020564000c1e1900 */
[----:B-12---:R-:W-:Y:S02]  /*5810*/  @!P3 IMAD.U32 R81, RZ, RZ, UR4 ;  /* 0x00000004ff51be24 */ /* 0x006fe4000f8e00ff */
.L_x_101:
[----:B------:R-:W-:Y:S05]  /*5820*/  @!P4 BRA `(.L_x_102) ;  /* 0x000000000020c947 */ /* 0x000fea0003800000 */
[----:B------:R-:W-:Y:S04]  /*5830*/  ISETP.NE.U32.AND P3, PT, R164, RZ, PT ;  /* 0x000000ffa400720c */ /* 0x000fe80003f65070 */
[----:B------:R-:W-:Y:S11]  /*5840*/  ISETP.NE.AND.EX P3, PT, R165, RZ, PT, P3 ;  /* 0x000000ffa500720c */ /* 0x000ff60003f65330 */
[----:B------:R-:W-:Y:S02]  /*5850*/  @!UPT UIADD3 URZ, UPT, UPT, URZ, URZ, URZ ;  /* 0x000000fffffff290 */ /* 0x000fe4000fffe0ff */
[----:B------:R-:W1:Y:S01]  /*5860*/  @P3 LDC.64 R2, c[0x0][0x8a8] ;  /* 0x00022a00ff023b82 */ /* 0x000e620000000a00 */
[----:B------:R-:W-:Y:S04]  /*5870*/  @P3 IMAD R0, R166, UR36, RZ ;  /* 0x00000024a6003c24 */ /* 0x000fe8000f8e02ff */
[----:B-1----:R-:W-:Y:S05]  /*5880*/  @P3 IMAD.WIDE R2, R0, 0x4, R2 ;  /* 0x0000000400023825 */ /* 0x002fea00078e0202 */
[----:B-----5:R1:W5:Y:S02]  /*5890*/  @P3 LDG.E R78, desc[UR46][R2.64] ;  /* 0x0000002e024e3981 */ /* 0x020364000c1e1900 */
[----:B-1----:R-:W2:Y:S02]  /*58a0*/  @!P3 LDC R78, c[0x0][0x8a0] ;  /* 0x00022800ff4ebb82 */ /* 0x002ea40000000800 */
.L_x_102:
[----:B-----5:R-:W-:Y:S01]  /*58b0*/  FSETP.NEU.AND P4, PT, R81, RZ, PT ;  /* 0x000000ff5100720b */ /* 0x020fe20003f8d000 */
[----:B------:R-:W-:Y:S01]  /*58c0*/  BSSY B1, `(.L_x_103) ;  /* 0x0000047000017945 */ /* 0x000fe20003800000 */
[----:B------:R-:W-:Y:S01]  /*58d0*/  SEL R5, RZ, 0xffffffff, P2 ;  /* 0xffffffffff057807 */ /* 0x000fe20001000000 */
[----:B------:R-:W-:Y:S01]  /*58e0*/  IMAD.MOV.U32 R208, RZ, RZ, 0x1 ;  /* 0x00000001ffd07424 */ /* 0x000fe200078e00ff */
[----:B------:R-:W-:Y:S01]  /*58f0*/  LOP3.LUT P3, RZ, R171, 0xff, RZ, 0xc0, !PT ;  /* 0x000000ffabff7812 */ /* 0x000fe2000786c0ff */
[C---:B------:R-:W-:Y:S01]  /*5900*/  IMAD R80, R76.reuse, 0x80, R79 ;  /* 0x000000804c507824 */ /* 0x040fe200078e024f */
[----:B------:R-:W-:Y:S02]  /*5910*/  @P1 SEL R0, RZ, 0xffffffff, P4 ;  /* 0xffffffffff001807 */ /* 0x000fe40002000000 */
[----:B------:R-:W-:Y:S02]  /*5920*/  CS2R R162, SRZ ;  /* 0x0000000000a27805 */ /* 0x000fe4000001ff00 */
[----:B------:R-:W-:Y:S02]  /*5930*/  LEA R3, R181, UR49, 0x3 ;  /* 0x00000031b5037c11 */ /* 0x000fe4000f8e18ff */
[----:B------:R-:W-:Y:S02]  /*5940*/  CS2R R160, SRZ ;  /* 0x0000000000a07805 */ /* 0x000fe4000001ff00 */
[----:B------:R-:W-:Y:S02]  /*5950*/  @P0 SEL R0, R5, R0, !P3 ;  /* 0x0000000005000207 */ /* 0x000fe40005800000 */
[----:B------:R-:W-:Y:S02]  /*5960*/  CS2R R158, SRZ ;  /* 0x00000000009e7805 */ /* 0x000fe4000001ff00 */
[----:B------:R-:W-:Y:S02]  /*5970*/  LEA R195, R76, UR49, 0x3 ;  /* 0x000000314cc37c11 */ /* 0x000fe4000f8e18ff */
[----:B------:R-:W-:Y:S02]  /*5980*/  CS2R R156, SRZ ;  /* 0x00000000009c7805 */ /* 0x000fe4000001ff00 */
[----:B------:R-:W-:Y:S02]  /*5990*/  @P1 LOP3.LUT R0, R0, 0x1, RZ, 0xc0, !PT ;  /* 0x0000000100001812 */ /* 0x000fe400078ec0ff */
[----:B------:R-:W-:Y:S02]  /*59a0*/  CS2R R154, SRZ ;  /* 0x00000000009a7805 */ /* 0x000fe4000001ff00 */
[----:B------:R-:W-:Y:S02]  /*59b0*/  SHF.L.U32 R2, R183, 0x1f, RZ ;  /* 0x0000001fb7027819 */ /* 0x000fe400000006ff */
[----:B------:R-:W-:Y:S02]  /*59c0*/  CS2R R152, SRZ ;  /* 0x0000000000987805 */ /* 0x000fe4000001ff00 */
[----:B------:R-:W-:Y:S02]  /*59d0*/  ISETP.NE.U32.OR P6, PT, R0, 0x1, !P1 ;  /* 0x000000010000780c */ /* 0x000fe40004fc5470 */
[----:B------:R-:W-:Y:S02]  /*59e0*/  CS2R R150, SRZ ;  /* 0x0000000000967805 */ /* 0x000fe4000001ff00 */
[----:B------:R-:W-:Y:S02]  /*59f0*/  PLOP3.LUT P2, PT, PT, PT, UP1, 0x80, 0x8 ;  /* 0x000000000008781c */ /* 0x000fe40003f4f018 */
[----:B------:R-:W-:Y:S02]  /*5a00*/  CS2R R148, SRZ ;  /* 0x0000000000947805 */ /* 0x000fe4000001ff00 */
[----:B------:R-:W-:Y:S02]  /*5a10*/  SEL R0, RZ, 0xffffffff, P4 ;  /* 0xffffffffff007807 */ /* 0x000fe40002000000 */
[----:B------:R-:W-:Y:S03]  /*5a20*/  P2R R184, PR, RZ, 0x40 ;  /* 0x00000040ffb87803 */ /* 0x000fe60000000000 */
[----:B------:R-:W-:Y:S04]  /*5a30*/  @P6 SHF.L.U32 R4, R180, 0x1f, RZ ;  /* 0x0000001fb4046819 */ /* 0x000fe800000006ff */
[----:B------:R-:W-:Y:S01]  /*5a40*/  @P2 SEL R0, R5, R0, !P3 ;  /* 0x0000000005002207 */ /* 0x000fe20005800000 */
[----:B------:R-:W1:Y:S03]  /*5a50*/  @P6 SYNCS.PHASECHK.TRANS64.TRYWAIT P1, [R3+URZ+0x30], R4 ;  /* 0x00003004030065a7 */ /* 0x000e6600080211ff */
[----:B------:R-:W-:Y:S04]  /*5a60*/  LOP3.LUT R0, R0, 0x1, RZ, 0xc0, !PT ;  /* 0x0000000100007812 */ /* 0x000fe800078ec0ff */
[----:B------:R-:W-:Y:S04]  /*5a70*/  ISETP.NE.U32.AND P5, PT, R0, 0x1, PT ;  /* 0x000000010000780c */ /* 0x000fe80003fa5070 */
[----:B------:R-:W-:Y:S01]  /*5a80*/  P2R R209, PR, RZ, 0x20 ;  /* 0x00000020ffd17803 */ /* 0x000fe20000000000 */
[----:B------:R3:W4:Y:S01]  /*5a90*/  SYNCS.PHASECHK.TRANS64.TRYWAIT P0, [R195+URZ+0x80], R2 ;  /* 0x00008002c30075a7 */ /* 0x00072200080011ff */
[----:B-1----:R-:W-:Y:S01]  /*5aa0*/  @P6 SEL R208, RZ, 0x1, !P1 ;  /* 0x00000001ffd06807 */ /* 0x002fe20004800000 */
[----:B---3--:R-:W-:Y:S06]  /*5ab0*/  @!P6 BRA `(.L_x_104) ;  /* 0x00000000009ce947 */ /* 0x008fec0003800000 */
[----:B------:R-:W-:Y:S01]  /*5ac0*/  @P5 IMAD R6, R181, 0x2000, R190 ;  /* 0x00002000b5065824 */ /* 0x000fe200078e02be */
[----:B------:R-:W-:Y:S01]  /*5ad0*/  ISETP.NE.AND P1, PT, R208, RZ, PT ;  /* 0x000000ffd000720c */ /* 0x000fe20003f25270 */
[----:B------:R-:W-:Y:S01]  /*5ae0*/  BSSY B0, `(.L_x_105) ;  /* 0x0000010000007945 */ /* 0x000fe20003800000 */
[----:B------:R-:W-:Y:S01]  /*5af0*/  CS2R R150, SRZ ;  /* 0x0000000000967805 */ /* 0x000fe2000001ff00 */
[--C-:B------:R-:W-:Y:S01]  /*5b00*/  @P5 IMAD R7, R191, -0x10, R6.reuse ;  /* 0xfffffff0bf075824 */ /* 0x100fe200078e0206 */
[----:B------:R-:W-:Y:S01]  /*5b10*/  CS2R R148, SRZ ;  /* 0x0000000000947805 */ /* 0x000fe2000001ff00 */
[----:B------:R-:W-:Y:S01]  /*5b20*/  @P5 IMAD R5, R189, -0x10, R6 ;  /* 0xfffffff0bd055824 */ /* 0x000fe200078e0206 */
[----:B------:R-:W-:Y:S01]  /*5b30*/  CS2R R158, SRZ ;  /* 0x00000000009e7805 */ /* 0x000fe2000001ff00 */
[----:B------:R-:W-:Y:S01]  /*5b40*/  @P5 IMAD R4, R188, 0x10, R7 ;  /* 0x00000010bc045824 */ /* 0x000fe200078e0207 */
[----:B------:R-:W-:Y:S02]  /*5b50*/  CS2R R156, SRZ ;  /* 0x00000000009c7805 */ /* 0x000fe4000001ff00 */
[----:B------:R-:W-:Y:S02]  /*5b60*/  CS2R R154, SRZ ;  /* 0x00000000009a7805 */ /* 0x000fe4000001ff00 */
[----:B------:R-:W-:Y:S02]  /*5b70*/  CS2R R152, SRZ ;  /* 0x0000000000987805 */ /* 0x000fe4000001ff00 */
[----:B------:R-:W-:Y:S02]  /*5b80*/  CS2R R162, SRZ ;  /* 0x0000000000a27805 */ /* 0x000fe4000001ff00 */
[----:B------:R-:W-:Y:S01]  /*5b90*/  CS2R R160, SRZ ;  /* 0x0000000000a07805 */ /* 0x000fe2000001ff00 */
[----:B------:R-:W-:Y:S06]  /*5ba0*/  @P1 BRA `(.L_x_106) ;  /* 0x00000000000c1947 */ /* 0x000fec0003800000 */
[----:B------:R-:W-:Y:S04]  /*5bb0*/  SHF.L.U32 R0, R180, 0x1f, RZ ;  /* 0x0000001fb4007819 */ /* 0x000fe800000006ff */
[----:B------:R-:W1:Y:S02]  /*5bc0*/  SYNCS.PHASECHK.TRANS64.TRYWAIT P1, [R3+URZ+0x30], R0 ;  /* 0x00003000030075a7 */ /* 0x000e6400080211ff */
[----:B-1----:R-:W-:Y:S05]  /*5bd0*/  @!P1 BRA `(.L_x_107) ;  /* 0x0000003400549947 */ /* 0x002fea0003800000 */
.L_x_106:
[----:B------:R-:W-:Y:S05]  /*5be0*/  BSYNC B0 ;  /* 0x0000000000007941 */ /* 0x000fea0003800000 */
.L_x_105:
[----:B------:R-:W-:Y:S01]  /*5bf0*/  ISETP.NE.AND P1, PT, R209, RZ, PT ;  /* 0x000000ffd100720c */ /* 0x000fe20003f25270 */
[----:B-1----:R-:W-:Y:S02]  /*5c00*/  VIADD R3, R3, 0x40 ;  /* 0x0000004003037836 */ /* 0x002fe40000000000 */
[----:B------:R-:W-:Y:S02]  /*5c10*/  IMAD.U32 R0, RZ, RZ, UR37 ;  /* 0x00000025ff007e24 */ /* 0x000fe4000f8e00ff */
[----:B------:R-:W-:Y:S03]  /*5c20*/  VIADD R181, R181, 0x1 ;  /* 0x00000001b5b57836 */ /* 0x000fe60000000000 */
[----:B------:R-:W-:Y:S05]  /*5c30*/  PRMT R0, R0, 0x654, R3 ;  /* 0x0000065400007816 */ /* 0x000fea0000000003 */
[----:B------:R1:W3:Y:S04]  /*5c40*/  @P1 LDS.128 R148, [R6] ;  /* 0x0000000006941984 */ /* 0x0002e80000000c00 */
[----:B------:R1:W1:Y:S04]  /*5c50*/  @P1 LDS.128 R156, [R5+0x20] ;  /* 0x00002000059c1984 */ /* 0x0002680000000c00 */
[----:B------:R1:W1:Y:S04]  /*5c60*/  @P1 LDS.128 R152, [R7+0x10] ;  /* 0x0000100007981984 */ /* 0x0002680000000c00 */
[----:B------:R1:W1:Y:S01]  /*5c70*/  @P1 LDS.128 R160, [R4+0x10] ;  /* 0x0000100004a01984 */ /* 0x0002620000000c00 */
[C---:B------:R-:W-:Y:S01]  /*5c80*/  ISETP.NE.AND P1, PT, R181.reuse, 0x2, PT ;  /* 0x00000002b500780c */ /* 0x040fe20003f25270 */
[----:B------:R-:W-:Y:S01]  /*5c90*/  @!PT LDS RZ, [RZ] ;  /* 0x00000000fffff984 */ /* 0x000fe20000000800 */
[----:B------:R-:W-:Y:S01]  /*5ca0*/  @!PT LDS RZ, [RZ] ;  /* 0x00000000fffff984 */ /* 0x000fe20000000800 */
[----:B------:R-:W-:Y:S01]  /*5cb0*/  @!PT LDS RZ, [RZ] ;  /* 0x00000000fffff984 */ /* 0x000fe20000000800 */
[----:B------:R-:W-:Y:S01]  /*5cc0*/  @!PT LDS RZ, [RZ] ;  /* 0x00000000fffff984 */ /* 0x000fe20000000800 */
[----:B------:R5:W-:Y:S06]  /*5cd0*/  MEMBAR.ALL.CTA ;  /* 0x0000000000007992 */ /* 0x000bec0000008000 */
[----:B-----5:R-:W5:Y:S01]  /*5ce0*/  FENCE.VIEW.ASYNC.S ;  /* 0x00000000000073c6 */ /* 0x020f620000000000 */
[----:B------:R-:W-:Y:S02]  /*5cf0*/  SEL R3, RZ, 0x1, P1 ;  /* 0x00000001ff037807 */ /* 0x000fe40000800000 */
[----:B------:R-:W-:Y:S02]  /*5d00*/  SEL R181, R181, RZ, P1 ;  /* 0x000000ffb5b57207 */ /* 0x000fe40000800000 */
[----:B------:R-:W-:Y:S01]  /*5d10*/  LOP3.LUT R180, R180, R3, RZ, 0x3c, !PT ;  /* 0x00000003b4b47212 */ /* 0x000fe200078e3cff */
[----:B-----5:R1:W-:Y:S06]  /*5d20*/  SYNCS.ARRIVE.TRANS64.RED.A1T0 RZ, [R0+URZ], RZ ;  /* 0x000000ff00ff79a7 */ /* 0x0203ec00081004ff */
.L_x_104:
[----:B------:R-:W-:Y:S05]  /*5d30*/  BSYNC B1 ;  /* 0x0000000000017941 */ /* 0x000fea0003800000 */
.L_x_103:
[----:B-1----:R-:W-:Y:S04]  /*5d40*/  SHF.R.U32.HI R0, RZ, 0x15, R80 ;  /* 0x00000015ff007819 */ /* 0x002fe80000011650 */
[----:B------:R-:W-:Y:S01]  /*5d50*/  LOP3.LUT P1, RZ, R0, 0x3, R173, 0x48, !PT ;  /* 0x0000000300ff7812 */ /* 0x000fe200078248ad */
[----:B------:R-:W-:Y:S01]  /*5d60*/  @!UPT UIADD3 URZ, UPT, UPT, URZ, URZ, URZ ;  /* 0x000000fffffff290 */ /* 0x000fe2000fffe0ff */
[----:B----4-:R-:W-:Y:S11]  /*5d70*/  @P0 BRA `(.L_x_108) ;  /* 0x0000000000080947 */ /* 0x010ff60003800000 */
[----:B------:R-:W1:Y:S02]  /*5d80*/  SYNCS.PHASECHK.TRANS64.TRYWAIT P0, [R195+URZ+0x80], R2 ;  /* 0x00008002c30075a7 */ /* 0x000e6400080011ff */
[----:B-1----:R-:W-:Y:S05]  /*5d90*/  @!P0 BRA `(.L_x_109) ;  /* 0x0000003000f88947 */ /* 0x002fea0003800000 */
.L_x_108:
[----:B------:R-:W-:Y:S04]  /*5da0*/  BSSY.RECONVERGENT B6, `(.L_x_110) ;  /* 0x0000012000067945 */ /* 0x000fe80003800200 */
[----:B------:R-:W-:Y:S05]  /*5db0*/  @!P1 BRA `(.L_x_111) ;  /* 0x0000000000409947 */ /* 0x000fea0003800000 */
[----:B------:R-:W4:Y:S01]  /*5dc0*/  LDCU.64 UR8, c[0x4][0x70] ;  /* 0x01000e00ff0877ac */ /* 0x000f220008000a00 */
[----:B------:R-:W-:Y:S01]  /*5dd0*/  MOV R3, 0x0 ;  /* 0x0000000000037802 */ /* 0x000fe20000000f00 */
[----:B------:R-:W-:Y:S02]  /*5de0*/  HFMA2 R12, -RZ, RZ, 0, 5.9604644775390625e-08 ;  /* 0x00000001ff0c7431 */ /* 0x000fe400000001ff */
[----:B------:R-:W-:Y:S02]  /*5df0*/  IMAD.MOV.U32 R8, RZ, RZ, 0x192 ;  /* 0x00000192ff087424 */ /* 0x000fe400078e00ff */
[----:B------:R-:W-:Y:S01]  /*5e00*/  IMAD.MOV.U32 R13, RZ, RZ, RZ ;  /* 0x000000ffff0d7224 */ /* 0x000fe200078e00ff */
[----:B------:R-:W5:Y:S01]  /*5e10*/  LDCU.64 UR6, c[0x4][0x78] ;  /* 0x01000f00ff0677ac */ /* 0x000f620008000a00 */
[----:B-1----:R-:W1:Y:S01]  /*5e20*/  LDC.64 R2, c[0x4][R3] ;  /* 0x0100000003027b82 */ /* 0x002e620000000a00 */
[----:B------:R-:W2:Y:S01]  /*5e30*/  LDCU.64 UR4, c[0x4][0x10] ;  /* 0x01000200ff0477ac */ /* 0x000ea20008000a00 */
[----:B----4-:R-:W-:Y:S01]  /*5e40*/  MOV R5, UR9 ;  /* 0x0000000900057c02 */ /* 0x010fe20008000f00 */
[----:B------:R-:W-:Y:S01]  /*5e50*/  IMAD.U32 R4, RZ, RZ, UR8 ;  /* 0x00000008ff047e24 */ /* 0x000fe2000f8e00ff */
[----:B-----5:R-:W-:Y:S01]  /*5e60*/  MOV R7, UR7 ;  /* 0x0000000700077c02 */ /* 0x020fe20008000f00 */
[----:B------:R-:W-:Y:S01]  /*5e70*/  IMAD.U32 R6, RZ, RZ, UR6 ;  /* 0x00000006ff067e24 */ /* 0x000fe2000f8e00ff */
[----:B--2---:R-:W-:Y:S01]  /*5e80*/  MOV R11, UR5 ;  /* 0x00000005000b7c02 */ /* 0x004fe20008000f00 */
[----:B------:R-:W-:Y:S02]  /*5e90*/  IMAD.U32 R10, RZ, RZ, UR4 ;  /* 0x00000004ff0a7e24 */ /* 0x000fe4000f8e00ff */
[----:B------:R-:W-:Y:S07]  /*5ea0*/  LEPC R20, `(.L_x_111) ;  /* 0x000000001014794e */ /* 0x000fee0000000000 */
[----:B-1-3--:R-:W-:Y:S05]  /*5eb0*/  CALL.ABS.NOINC R2 ;  /* 0x0000000002007343 */ /* 0x00afea0003c00000 */
.L_x_111:
[----:B------:R-:W-:Y:S05]  /*5ec0*/  BSYNC.RECONVERGENT B6 ;  /* 0x0000000000067941 */ /* 0x000fea0003800200 */
.L_x_110:
[-C--:B---3--:R-:W-:Y:S01]  /*5ed0*/  F2FP.F16.E5M2.UNPACK_B R83, R148.reuse ;  /* 0x00000094ff53723e */ /* 0x088fe200020004ff */
[----:B------:R-:W-:Y:S05]  /*5ee0*/  WARPSYNC.ALL ;  /* 0x0000000000007948 */ /* 0x000fea0003800000 */
[----:B------:R-:W-:Y:S01]  /*5ef0*/  R2UR UR4, R80 ;  /* 0x00000000500472ca */ /* 0x000fe200000e0000 */
[--C-:B------:R-:W-:Y:S01]  /*5f00*/  HADD2.F32 R82, -RZ, R83.reuse.H0_H0 ;  /* 0x20000053ff527230 */ /* 0x100fe20000004100 */
[----:B------:R-:W-:Y:S01]  /*5f10*/  F2FP.F16.E5M2.UNPACK_B R85, R148.H1 ;  /* 0x00000094ff55723e */ /* 0x000fe200030004ff */
[----:B------:R-:W-:Y:S01]  /*5f20*/  HADD2.F32 R83, -RZ, R83.H1_H1 ;  /* 0x30000053ff537230 */ /* 0x000fe20000004100 */
[-C--:B------:R-:W-:Y:S01]  /*5f30*/  F2FP.F16.E5M2.UNPACK_B R87, R149.reuse ;  /* 0x00000095ff57723e */ /* 0x080fe200020004ff */
[----:B------:R-:W-:Y:S01]  /*5f40*/  BSSY.RECONVERGENT B0, `(.L_x_112) ;  /* 0x000011d000007945 */ /* 0x000fe20003800200 */
[----:B------:R-:W-:Y:S01]  /*5f50*/  F2FP.F16.E5M2.UNPACK_B R89, R149.H1 ;  /* 0x00000095ff59723e */ /* 0x000fe200030004ff */
[----:B------:R-:W-:Y:S01]  /*5f60*/  HADD2.F32 R84, -RZ, R85.H0_H0 ;  /* 0x20000055ff547230 */ /* 0x000fe20000004100 */
[-C--:B------:R-:W-:Y:S01]  /*5f70*/  F2FP.F16.E5M2.UNPACK_B R91, R150.reuse ;  /* 0x00000096ff5b723e */ /* 0x080fe200020004ff */
[----:B------:R-:W-:Y:S01]  /*5f80*/  HADD2.F32 R88, -RZ, R87.H1_H1 ;  /* 0x30000057ff587230 */ /* 0x000fe20000004100 */
[----:B------:R-:W-:Y:S01]  /*5f90*/  F2FP.F16.E5M2.UNPACK_B R93, R150.H1 ;  /* 0x00000096ff5d723e */ /* 0x000fe200030004ff */
[----:B------:R-:W-:Y:S01]  /*5fa0*/  HADD2.F32 R86, -RZ, R85.H1_H1 ;  /* 0x30000055ff567230 */ /* 0x000fe20000004100 */
[-C--:B------:R-:W-:Y:S01]  /*5fb0*/  F2FP.F16.E5M2.UNPACK_B R95, R151.reuse ;  /* 0x00000097ff5f723e */ /* 0x080fe200020004ff */
[----:B------:R-:W2:Y:S01]  /*5fc0*/  LDTM.x64 R4, tmem[UR4] ;  /* 0x00000004000479ee */ /* 0x000ea20008340000 */
[----:B------:R-:W-:Y:S01]  /*5fd0*/  F2FP.F16.E5M2.UNPACK_B R97, R151.H1 ;  /* 0x00000097ff61723e */ /* 0x000fe200030004ff */
[----:B------:R-:W-:Y:S01]  /*5fe0*/  HADD2.F32 R85, -RZ, R87.H0_H0 ;  /* 0x20000057ff557230 */ /* 0x000fe20000004100 */
[-C--:B------:R-:W-:Y:S01]  /*5ff0*/  F2FP.F16.E5M2.UNPACK_B R99, R152.reuse ;  /* 0x00000098ff63723e */ /* 0x080fe200020004ff */
[----:B------:R-:W-:Y:S01]  /*6000*/  HADD2.F32 R87, -RZ, R89.H0_H0 ;  /* 0x20000059ff577230 */ /* 0x000fe20000004100 */
[----:B------:R-:W-:Y:S01]  /*6010*/  F2FP.F16.E5M2.UNPACK_B R101, R152.H1 ;  /* 0x00000098ff65723e */ /* 0x000fe200030004ff */
[----:B------:R-:W-:Y:S01]  /*6020*/  HADD2.F32 R92, -RZ, R91.H1_H1 ;  /* 0x3000005bff5c7230 */ /* 0x000fe20000004100 */
[----:B------:R-:W-:Y:S01]  /*6030*/  ISETP.NE.AND P6, PT, R184, RZ, PT ;  /* 0x000000ffb800720c */ /* 0x000fe20003fc5270 */
[----:B------:R-:W-:Y:S01]  /*6040*/  HADD2.F32 R96, -RZ, R95.H1_H1 ;  /* 0x3000005fff607230 */ /* 0x000fe20000004100 */
[----:B------:R-:W-:Y:S01]  /*6050*/  SHF.L.U32 R211, R176, 0x4, RZ ;  /* 0x00000004b0d37819 */ /* 0x000fe200000006ff */
[----:B------:R-:W-:Y:S01]  /*6060*/  HADD2.F32 R100, -RZ, R99.H1_H1 ;  /* 0x30000063ff647230 */ /* 0x000fe20000004100 */
[----:B------:R-:W-:Y:S01]  /*6070*/  SHF.L.U32 R217, R175, 0x4, RZ ;  /* 0x00000004afd97819 */ /* 0x000fe200000006ff */
[----:B------:R-:W-:Y:S01]  /*6080*/  HADD2.F32 R90, -RZ, R89.H1_H1 ;  /* 0x30000059ff5a7230 */ /* 0x000fe20000004100 */
[C---:B------:R-:W-:Y:S01]  /*6090*/  IADD3 R197, PT, PT, R190.reuse, R211, RZ ;  /* 0x000000d3bec57210 */ /* 0x040fe20007ffe0ff */
[----:B------:R-:W-:Y:S01]  /*60a0*/  HADD2.F32 R89, -RZ, R91.H0_H0 ;  /* 0x2000005bff597230 */ /* 0x000fe20000004100 */
[----:B------:R-:W-:Y:S01]  /*60b0*/  IADD3 R199, PT, PT, R190, R217, RZ ;  /* 0x000000d9bec77210 */ /* 0x000fe20007ffe0ff */
[--C-:B------:R-:W-:Y:S01]  /*60c0*/  HADD2.F32 R91, -RZ, R93.reuse.H0_H0 ;  /* 0x2000005dff5b7230 */ /* 0x100fe20000004100 */
[----:B------:R-:W-:Y:S01]  /*60d0*/  SHF.L.U32 R210, R188, 0x4, RZ ;  /* 0x00000004bcd27819 */ /* 0x000fe200000006ff */
[----:B------:R-:W-:Y:S01]  /*60e0*/  HADD2.F32 R94, -RZ, R93.H1_H1 ;  /* 0x3000005dff5e7230 */ /* 0x000fe20000004100 */
[----:B------:R-:W-:Y:S01]  /*60f0*/  F2FP.F16.E5M2.UNPACK_B R103, R153 ;  /* 0x00000099ff67723e */ /* 0x000fe200020004ff */
[----:B------:R-:W-:Y:S01]  /*6100*/  HADD2.F32 R93, -RZ, R95.H0_H0 ;  /* 0x2000005fff5d7230 */ /* 0x000fe20000004100 */
[----:B------:R-:W-:Y:S01]  /*6110*/  IADD3 R198, PT, PT, R210, R197, RZ ;  /* 0x000000c5d2c67210 */ /* 0x000fe20007ffe0ff */
[----:B------:R-:W-:Y:S01]  /*6120*/  HADD2.F32 R95, -RZ, R97.H0_H0 ;  /* 0x20000061ff5f7230 */ /* 0x000fe20000004100 */
[----:B------:R-:W-:Y:S01]  /*6130*/  F2FP.F16.E5M2.UNPACK_B R105, R153.H1 ;  /* 0x00000099ff69723e */ /* 0x000fe200030004ff */
[C---:B--2---:R-:W-:Y:S01]  /*6140*/  FMUL R0, R78.reuse, R4 ;  /* 0x000000044e007220 */ /* 0x044fe20000400000 */
[C---:B-1----:R-:W-:Y:S01]  /*6150*/  FMUL R2, R78.reuse, R5 ;  /* 0x000000054e027220 */ /* 0x042fe20000400000 */
[C---:B------:R-:W-:Y:S01]  /*6160*/  FMUL R4, R78.reuse, R8 ;  /* 0x000000084e047220 */ /* 0x040fe20000400000 */
[C---:B------:R-:W-:Y:S01]  /*6170*/  FMUL R5, R78.reuse, R9 ;  /* 0x000000094e057220 */ /* 0x040fe20000400000 */
[C---:B------:R-:W-:Y:S01]  /*6180*/  FFMA R0, R81.reuse, R82, R0 ;  /* 0x0000005251007223 */ /* 0x040fe20000000000 */
[C---:B------:R-:W-:Y:S01]  /*6190*/  FFMA R2, R81.reuse, R83, R2 ;  /* 0x0000005351027223 */ /* 0x040fe20000000002 */
[C---:B------:R-:W-:Y:S01]  /*61a0*/  FMUL R8, R78.reuse, R12 ;  /* 0x0000000c4e087220 */ /* 0x040fe20000400000 */
[C---:B------:R-:W-:Y:S01]  /*61b0*/  FMUL R9, R78.reuse, R13 ;  /* 0x0000000d4e097220 */ /* 0x040fe20000400000 */
[C---:B------:R-:W-:Y:S01]  /*61c0*/  FMUL R12, R78.reuse, R16 ;  /* 0x000000104e0c7220 */ /* 0x040fe20000400000 */
[C---:B------:R-:W-:Y:S01]  /*61d0*/  FMUL R13, R78.reuse, R17 ;  /* 0x000000114e0d7220 */ /* 0x040fe20000400000 */
[C---:B------:R-:W-:Y:S01]  /*61e0*/  FMUL R16, R78.reuse, R20 ;  /* 0x000000144e107220 */ /* 0x040fe20000400000 */
[C---:B------:R-:W-:Y:S01]  /*61f0*/  FMUL R17, R78.reuse, R21 ;  /* 0x000000154e117220 */ /* 0x040fe20000400000 */
[----:B------:R-:W-:Y:S02]  /*6200*/  HADD2.F32 R104, -RZ, R103.H1_H1 ;  /* 0x30000067ff687230 */ /* 0x000fe40000004100 */
[C---:B------:R-:W-:Y:S01]  /*6210*/  FMUL R20, R78.reuse, R24 ;  /* 0x000000184e147220 */ /* 0x040fe20000400000 */
[C---:B------:R-:W-:Y:S01]  /*6220*/  FMUL R21, R78.reuse, R25 ;  /* 0x000000194e157220 */ /* 0x040fe20000400000 */
[C---:B------:R-:W-:Y:S01]  /*6230*/  FMUL R24, R78.reuse, R28 ;  /* 0x0000001c4e187220 */ /* 0x040fe20000400000 */
[C---:B------:R-:W-:Y:S01]  /*6240*/  FMUL R25, R78.reuse, R29 ;  /* 0x0000001d4e197220 */ /* 0x040fe20000400000 */
[C---:B------:R-:W-:Y:S01]  /*6250*/  FMUL R28, R78.reuse, R32 ;  /* 0x000000204e1c7220 */ /* 0x040fe20000400000 */
[C---:B------:R-:W-:Y:S01]  /*6260*/  FMUL R29, R78.reuse, R33 ;  /* 0x000000214e1d7220 */ /* 0x040fe20000400000 */
[C---:B------:R-:W-:Y:S01]  /*6270*/  FMUL R32, R78.reuse, R36 ;  /* 0x000000244e207220 */ /* 0x040fe20000400000 */
[----:B------:R-:W-:Y:S01]  /*6280*/  F2FP.F16.E5M2.UNPACK_B R107, R154 ;  /* 0x0000009aff6b723e */ /* 0x000fe200020004ff */
[C---:B------:R-:W-:Y:S01]  /*6290*/  FMUL R33, R78.reuse, R37 ;  /* 0x000000254e217220 */ /* 0x040fe20000400000 */
[C---:B------:R-:W-:Y:S01]  /*62a0*/  FMUL R36, R78.reuse, R40 ;  /* 0x000000284e247220 */ /* 0x040fe20000400000 */
[----:B------:R-:W-:Y:S01]  /*62b0*/  F2FP.F16.E5M2.UNPACK_B R109, R154.H1 ;  /* 0x0000009aff6d723e */ /* 0x000fe200030004ff */
[C---:B------:R-:W-:Y:S01]  /*62c0*/  FMUL R37, R78.reuse, R41 ;  /* 0x000000294e257220 */ /* 0x040fe20000400000 */
[----:B------:R-:W-:Y:S02]  /*62d0*/  HADD2.F32 R108, -RZ, R107.H1_H1 ;  /* 0x3000006bff6c7230 */ /* 0x000fe40000004100 */
        /* <DEDUP_REMOVED lines=26> */
[C---:B------:R-:W-:Y:S01]  /*6480*/  FFMA R3, R81.reuse, R84, R3 ;  /* 0x0000005451037223 */ /* 0x040fe20000000003 */
[C---:B------:R-:W-:Y:S01]  /*6490*/  FFMA R7, R81.reuse, R86, R7 ;  /* 0x0000005651077223 */ /* 0x040fe20000000007 */
[----:B------:R-:W-:Y:S01]  /*64a0*/  F2FP.F16.E5M2.UNPACK_B R127, R159 ;  /* 0x0000009fff7f723e */ /* 0x000fe200020004ff */
[C---:B------:R-:W-:Y:S01]  /*64b0*/  FFMA R4, R81.reuse, R85, R4 ;  /* 0x0000005551047223 */ /* 0x040fe20000000004 */
[C---:B------:R-:W-:Y:S01]  /*64c0*/  FFMA R5, R81.reuse, R88, R5 ;  /* 0x0000005851057223 */ /* 0x040fe20000000005 */
[----:B------:R-:W-:Y:S01]  /*64d0*/  F2FP.F16.E5M2.UNPACK_B R129, R159.H1 ;  /* 0x0000009fff81723e */ /* 0x000fe200030004ff */
[----:B------:R-:W-:Y:S01]  /*64e0*/  FFMA R6, R81, R87, R6 ;  /* 0x0000005751067223 */ /* 0x000fe20000000006 */
[----:B------:R-:W-:Y:S01]  /*64f0*/  F2FP.SATFINITE.E5M2.F32.PACK_AB_MERGE_C R185, R7, R3, RZ ;  /* 0x0000000307b9723e */ /* 0x000fe200048060ff */
[----:B------:R-:W-:Y:S02]  /*6500*/  HADD2.F32 R124, -RZ, R123.H1_H1 ;  /* 0x3000007bff7c7230 */ /* 0x000fe40000004100 */
[----:B------:R-:W-:Y:S01]  /*6510*/  FMUL R11, R78, R11 ;  /* 0x0000000b4e0b7220 */ /* 0x000fe20000400000 */
[----:B------:R-:W-:Y:S01]  /*6520*/  HADD2.F32 R128, -RZ, R127.H1_H1 ;  /* 0x3000007fff807230 */ /* 0x000fe20000004100 */
[----:B------:R-:W-:Y:S01]  /*6530*/  F2FP.SATFINITE.E5M2.F32.PACK_AB_MERGE_C R184, R2, R0, R185 ;  /* 0x0000000002b8723e */ /* 0x000fe200048060b9 */
[C---:B------:R-:W-:Y:S01]  /*6540*/  FMUL R10, R78.reuse, R14 ;  /* 0x0000000e4e0a7220 */ /* 0x040fe20000400000 */
[C---:B------:R-:W-:Y:S01]  /*6550*/  FFMA R11, R81.reuse, R90, R11 ;  /* 0x0000005a510b7223 */ /* 0x040fe2000000000b */
[C---:B------:R-:W-:Y:S01]  /*6560*/  FFMA R8, R81.reuse, R89, R8 ;  /* 0x0000005951087223 */ /* 0x040fe20000000008 */
[----:B------:R-:W-:Y:S01]  /*6570*/  FFMA R9, R81, R92, R9 ;  /* 0x0000005c51097223 */ /* 0x000fe20000000009 */
[----:B------:R-:W-:Y:S01]  /*6580*/  F2FP.F16.E5M2.UNPACK_B R131, R160 ;  /* 0x000000a0ff83723e */ /* 0x000fe200020004ff */
[----:B------:R-:W-:Y:S01]  /*6590*/  HADD2.F32 R98, -RZ, R97.H1_H1 ;  /* 0x30000061ff627230 */ /* 0x000fe20000004100 */
[----:B------:R-:W-:Y:S01]  /*65a0*/  F2FP.SATFINITE.E5M2.F32.PACK_AB_MERGE_C R186, R11, R6, RZ ;  /* 0x000000060bba723e */ /* 0x000fe200048060ff */
[----:B------:R-:W-:Y:S01]  /*65b0*/  FFMA R10, R81, R91, R10 ;  /* 0x0000005b510a7223 */ /* 0x000fe2000000000a */
[----:B------:R-:W-:Y:S02]  /*65c0*/  HADD2.F32 R97, -RZ, R99.H0_H0 ;  /* 0x20000063ff617230 */ /* 0x000fe40000004100 */
[C---:B------:R-:W-:Y:S01]  /*65d0*/  FMUL R15, R78.reuse, R15 ;  /* 0x0000000f4e0f7220 */ /* 0x040fe20000400000 */
[----:B------:R-:W-:Y:S01]  /*65e0*/  F2FP.SATFINITE.E5M2.F32.PACK_AB_MERGE_C R185, R5, R4, R186 ;  /* 0x0000000405b9723e */ /* 0x000fe200048060ba */
[----:B------:R-:W-:Y:S02]  /*65f0*/  HADD2.F32 R132, -RZ, R131.H1_H1 ;  /* 0x30000083ff847230 */ /* 0x000fe40000004100 */
[C---:B------:R-:W-:Y:S01]  /*6600*/  FMUL R14, R78.reuse, R18 ;  /* 0x000000124e0e7220 */ /* 0x040fe20000400000 */
[C---:B------:R-:W-:Y:S01]  /*6610*/  FFMA R15, R81.reuse, R94, R15 ;  /* 0x0000005e510f7223 */ /* 0x040fe2000000000f */
[C---:B------:R-:W-:Y:S01]  /*6620*/  FFMA R12, R81.reuse, R93, R12 ;  /* 0x0000005d510c7223 */ /* 0x040fe2000000000c */
[----:B------:R-:W-:Y:S01]  /*6630*/  FFMA R13, R81, R96, R13 ;  /* 0x00000060510d7223 */ /* 0x000fe2000000000d */
[----:B------:R-:W-:Y:S01]  /*6640*/  F2FP.F16.E5M2.UNPACK_B R133, R160.H1 ;  /* 0x000000a0ff85723e */ /* 0x000fe200030004ff */
[--C-:B------:R-:W-:Y:S01]  /*6650*/  HADD2.F32 R99, -RZ, R101.reuse.H0_H0 ;  /* 0x20000065ff637230 */ /* 0x100fe20000004100 */
[----:B------:R-:W-:Y:S01]  /*6660*/  F2FP.SATFINITE.E5M2.F32.PACK_AB_MERGE_C R186, R15, R10, RZ ;  /* 0x0000000a0fba723e */ /* 0x000fe200048060ff */
[----:B------:R-:W-:Y:S01]  /*6670*/  FFMA R14, R81, R95, R14 ;  /* 0x0000005f510e7223 */ /* 0x000fe2000000000e */
[C---:B------:R-:W-:Y:S01]  /*6680*/  FMUL R19, R78.reuse, R19 ;  /* 0x000000134e137220 */ /* 0x040fe20000400000 */
[----:B------:R-:W-:Y:S01]  /*6690*/  HADD2.F32 R102, -RZ, R101.H1_H1 ;  /* 0x30000065ff667230 */ /* 0x000fe20000004100 */
[----:B------:R-:W-:Y:S01]  /*66a0*/  F2FP.SATFINITE.E5M2.F32.PACK_AB_MERGE_C R186, R9, R8, R186 ;  /* 0x0000000809ba723e */ /* 0x000fe200048060ba */
[----:B------:R-:W-:Y:S02]  /*66b0*/  HADD2.F32 R101, -RZ, R103.H0_H0 ;  /* 0x20000067ff657230 */ /* 0x000fe40000004100 */
[C---:B------:R-:W-:Y:S01]  /*66c0*/  FFMA R19, R81.reuse, R98, R19 ;  /* 0x0000006251137223 */ /* 0x040fe20000000013 */
[C---:B------:R-:W-:Y:S01]  /*66d0*/  FFMA R16, R81.reuse, R97, R16 ;  /* 0x0000006151107223 */ /* 0x040fe20000000010 */
[----:B------:R-:W-:Y:S01]  /*66e0*/  FFMA R17, R81, R100, R17 ;  /* 0x0000006451117223 */ /* 0x000fe20000000011 */
[C---:B------:R-:W-:Y:S01]  /*66f0*/  FMUL R18, R78.reuse, R22 ;  /* 0x000000164e127220 */ /* 0x040fe20000400000 */
[----:B------:R-:W-:Y:S01]  /*6700*/  F2FP.F16.E5M2.UNPACK_B R135, R161 ;  /* 0x000000a1ff87723e */ /* 0x000fe200020004ff */
        /* <DEDUP_REMOVED lines=10> */
[----:B------:R1:W-:Y:S01]  /*67b0*/  STS.128 [R172+UR49+0x4200], R184 ;  /* 0x004200b8ac007988 */ /* 0x0003e20008000c31 */
[----:B------:R-:W-:Y:S01]  /*67c0*/  HADD2.F32 R136, -RZ, R135.H1_H1 ;  /* 0x30000087ff887230 */ /* 0x000fe20000004100 */
[----:B------:R-:W-:Y:S01]  /*67d0*/  F2FP.SATFINITE.E5M2.F32.PACK_AB_MERGE_C R200, R23, R18, RZ ;  /* 0x0000001217c8723e */ /* 0x000fe200048060ff */
[C---:B------:R-:W-:Y:S01]  /*67e0*/  FMUL R22, R78.reuse, R26 ;  /* 0x0000001a4e167220 */ /* 0x040fe20000400000 */
[C---:B------:R-:W-:Y:S01]  /*67f0*/  FMUL R27, R78.reuse, R27 ;  /* 0x0000001b4e1b7220 */ /* 0x040fe20000400000 */
[--C-:B------:R-:W-:Y:S01]  /*6800*/  HADD2.F32 R107, -RZ, R109.reuse.H0_H0 ;  /* 0x2000006dff6b7230 */ /* 0x100fe20000004100 */
[----:B------:R-:W-:Y:S01]  /*6810*/  F2FP.SATFINITE.E5M2.F32.PACK_AB_MERGE_C R200, R17, R16, R200 ;  /* 0x0000001011c8723e */ /* 0x000fe200048060c8 */
[C---:B------:R-:W-:Y:S01]  /*6820*/  FFMA R22, R81.reuse, R103, R22 ;  /* 0x0000006751167223 */ /* 0x040fe20000000016 */
[C---:B------:R-:W-:Y:S01]  /*6830*/  FFMA R27, R81.reuse, R106, R27 ;  /* 0x0000006a511b7223 */ /* 0x040fe2000000001b */
[C---:B------:R-:W-:Y:S01]  /*6840*/  FFMA R24, R81.reuse, R105, R24 ;  /* 0x0000006951187223 */ /* 0x040fe20000000018 */
[----:B------:R-:W-:Y:S01]  /*6850*/  F2FP.F16.E5M2.UNPACK_B R137, R161.H1 ;  /* 0x000000a1ff89723e */ /* 0x000fe200030004ff */
[----:B------:R-:W-:Y:S02]  /*6860*/  HADD2.F32 R110, -RZ, R109.H1_H1 ;  /* 0x3000006dff6e7230 */ /* 0x000fe40000004100 */
[----:B------:R-:W-:Y:S01]  /*6870*/  FFMA R25, R81, R108, R25 ;  /* 0x0000006c51197223 */ /* 0x000fe20000000019 */
[----:B------:R-:W-:Y:S01]  /*6880*/  F2FP.SATFINITE.E5M2.F32.PACK_AB_MERGE_C R201, R27, R22, RZ ;  /* 0x000000161bc9723e */ /* 0x000fe200048060ff */
[----:B------:R-:W-:Y:S02]  /*6890*/  HADD2.F32 R109, -RZ, R111.H0_H0 ;  /* 0x2000006fff6d7230 */ /* 0x000fe40000004100 */
[C---:B------:R-:W-:Y:S01]  /*68a0*/  FMUL R26, R78.reuse, R30 ;  /* 0x0000001e4e1a7220 */ /* 0x040fe20000400000 */
[C---:B------:R-:W-:Y:S01]  /*68b0*/  FMUL R31, R78.reuse, R31 ;  /* 0x0000001f4e1f7220 */ /* 0x040fe20000400000 */
[--C-:B------:R-:W-:Y:S01]  /*68c0*/  HADD2.F32 R111, -RZ, R113.reuse.H0_H0 ;  /* 0x20000071ff6f7230 */ /* 0x100fe20000004100 */
[----:B------:R-:W-:Y:S01]  /*68d0*/  F2FP.SATFINITE.E5M2.F32.PACK_AB_MERGE_C R201, R21, R20, R201 ;  /* 0x0000001415c9723e */ /* 0x000fe200048060c9 */
[C---:B------:R-:W-:Y:S01]  /*68e0*/  FFMA R26, R81.reuse, R107, R26 ;  /* 0x0000006b511a7223 */ /* 0x040fe2000000001a */
[C---:B------:R-:W-:Y:S01]  /*68f0*/  FFMA R31, R81.reuse, R110, R31 ;  /* 0x0000006e511f7223 */ /* 0x040fe2000000001f */
[C---:B------:R-:W-:Y:S01]  /*6900*/  FFMA R28, R81.reuse, R109, R28 ;  /* 0x0000006d511c7223 */ /* 0x040fe2000000001c */
[----:B------:R-:W-:Y:S01]  /*6910*/  F2FP.F16.E5M2.UNPACK_B R139, R162 ;  /* 0x000000a2ff8b723e */ /* 0x000fe200020004ff */
[----:B------:R-:W-:Y:S02]  /*6920*/  HADD2.F32 R114, -RZ, R113.H1_H1 ;  /* 0x30000071ff727230 */ /* 0x000fe40000004100 */
[----:B------:R-:W-:Y:S01]  /*6930*/  FFMA R29, R81, R112, R29 ;  /* 0x00000070511d7223 */ /* 0x000fe2000000001d */
[----:B------:R-:W-:Y:S01]  /*6940*/  F2FP.SATFINITE.E5M2.F32.PACK_AB_MERGE_C R202, R31, R26, RZ ;  /* 0x0000001a1fca723e */ /* 0x000fe200048060ff */
[----:B------:R-:W-:Y:S02]  /*6950*/  HADD2.F32 R113, -RZ, R115.H0_H0 ;  /* 0x20000073ff717230 */ /* 0x000fe40000004100 */
[C---:B------:R-:W-:Y:S01]  /*6960*/  FMUL R30, R78.reuse, R34 ;  /* 0x000000224e1e7220 */ /* 0x040fe20000400000 */
[----:B------:R-:W-:Y:S01]  /*6970*/  HADD2.F32 R140, -RZ, R139.H1_H1 ;  /* 0x3000008bff8c7230 */ /* 0x000fe20000004100 */
[----:B------:R-:W-:Y:S01]  /*6980*/  F2FP.SATFINITE.E5M2.F32.PACK_AB_MERGE_C R202, R25, R24, R202 ;  /* 0x0000001819ca723e */ /* 0x000fe200048060ca */
[C---:B------:R-:W-:Y:S01]  /*6990*/  FMUL R35, R78.reuse, R35 ;  /* 0x000000234e237220 */ /* 0x040fe20000400000 */
[--C-:B------:R-:W-:Y:S02]  /*69a0*/  HADD2.F32 R115, -RZ, R117.reuse.H0_H0 ;  /* 0x20000075ff737230 */ /* 0x100fe40000004100 */
[C---:B------:R-:W-:Y:S01]  /*69b0*/  FFMA R30, R81.reuse, R111, R30 ;  /* 0x0000006f511e7223 */ /* 0x040fe2000000001e */
[----:B------:R-:W-:Y:S02]  /*69c0*/  HADD2.F32 R118, -RZ, R117.H1_H1 ;  /* 0x30000075ff767230 */ /* 0x000fe40000004100 */
[C---:B------:R-:W-:Y:S01]  /*69d0*/  FFMA R35, R81.reuse, R114, R35 ;  /* 0x0000007251237223 */ /* 0x040fe20000000023 */
[C---:B------:R-:W-:Y:S01]  /*69e0*/  FFMA R32, R81.reuse, R113, R32 ;  /* 0x0000007151207223 */ /* 0x040fe20000000020 */
[----:B------:R-:W-:Y:S01]  /*69f0*/  F2FP.F16.E5M2.UNPACK_B R141, R162.H1 ;  /* 0x000000a2ff8d723e */ /* 0x000fe200030004ff */
[----:B------:R-:W-:Y:S01]  /*6a00*/  FFMA R33, R81, R116, R33 ;  /* 0x0000007451217223 */ /* 0x000fe20000000021 */
[----:B------:R-:W-:Y:S01]  /*6a10*/  HADD2.F32 R117, -RZ, R119.H0_H0 ;  /* 0x20000077ff757230 */ /* 0x000fe20000004100 */
        /* <DEDUP_REMOVED lines=9> */
[----:B------:R1:W-:Y:S01]  /*6ab0*/  STS.128 [R197+0x4010], R200 ;  /* 0x004010c8c5007388 */ /* 0x0003e20000000c00 */
[----:B------:R-:W-:Y:S01]  /*6ac0*/  FFMA R37, R81, R120, R37 ;  /* 0x0000007851257223 */ /* 0x000fe20000000025 */
[----:B------:R-:W-:Y:S01]  /*6ad0*/  F2FP.SATFINITE.E5M2.F32.PACK_AB_MERGE_C R204, R39, R34, RZ ;  /* 0x0000002227cc723e */ /* 0x000fe200048060ff */
[----:B------:R-:W-:Y:S02]  /*6ae0*/  HADD2.F32 R122, -RZ, R121.H1_H1 ;  /* 0x30000079ff7a7230 */ /* 0x000fe40000004100 */
[C---:B------:R-:W-:Y:S01]  /*6af0*/  FMUL R38, R78.reuse, R42 ;  /* 0x0000002a4e267220 */ /* 0x040fe20000400000 */
[----:B------:R-:W-:Y:S01]  /*6b00*/  HADD2.F32 R121, -RZ, R123.H0_H0 ;  /* 0x2000007bff797230 */ /* 0x000fe20000004100 */
[----:B------:R-:W-:Y:S01]  /*6b10*/  F2FP.SATFINITE.E5M2.F32.PACK_AB_MERGE_C R204, R33, R32, R204 ;  /* 0x0000002021cc723e */ /* 0x000fe200048060cc */
[----:B------:R-:W-:Y:S02]  /*6b20*/  HADD2.F32 R144, -RZ, R143.H1_H1 ;  /* 0x3000008fff907230 */ /* 0x000fe40000004100 */
[C---:B------:R-:W-:Y:S01]  /*6b30*/  FFMA R38, R81.reuse, R119, R38 ;  /* 0x0000007751267223 */ /* 0x040fe20000000026 */
[C---:B------:R-:W-:Y:S01]  /*6b40*/  FMUL R43, R78.reuse, R43 ;  /* 0x0000002b4e2b7220 */ /* 0x040fe20000400000 */
[--C-:B------:R-:W-:Y:S02]  /*6b50*/  HADD2.F32 R123, -RZ, R125.reuse.H0_H0 ;  /* 0x2000007dff7b7230 */ /* 0x100fe40000004100 */
[C---:B------:R-:W-:Y:S01]  /*6b60*/  FMUL R42, R78.reuse, R46 ;  /* 0x0000002e4e2a7220 */ /* 0x040fe20000400000 */
[----:B------:R-:W-:Y:S02]  /*6b70*/  HADD2.F32 R126, -RZ, R125.H1_H1 ;  /* 0x3000007dff7e7230 */ /* 0x000fe40000004100 */
[C---:B------:R-:W-:Y:S01]  /*6b80*/  FFMA R43, R81.reuse, R122, R43 ;  /* 0x0000007a512b7223 */ /* 0x040fe2000000002b */
[----:B------:R-:W-:Y:S01]  /*6b90*/  F2FP.F16.E5M2.UNPACK_B R145, R163.H1 ;  /* 0x000000a3ff91723e */ /* 0x000fe200030004ff */
[C---:B------:R-:W-:Y:S01]  /*6ba0*/  FFMA R40, R81.reuse, R121, R40 ;  /* 0x0000007951287223 */ /* 0x040fe20000000028 */
[----:B------:R-:W-:Y:S01]  /*6bb0*/  FFMA R41, R81, R124, R41 ;  /* 0x0000007c51297223 */ /* 0x000fe20000000029 */
[----:B------:R-:W-:Y:S01]  /*6bc0*/  ISETP.NE.AND P0, PT, R193, RZ, PT ;  /* 0x000000ffc100720c */ /* 0x000fe20003f05270 */
[----:B------:R-:W-:Y:S01]  /*6bd0*/  HADD2.F32 R125, -RZ, R127.H0_H0 ;  /* 0x2000007fff7d7230 */ /* 0x000fe20000004100 */
[----:B------:R-:W-:Y:S01]  /*6be0*/  F2FP.SATFINITE.E5M2.F32.PACK_AB_MERGE_C R205, R43, R38, RZ ;  /* 0x000000262bcd723e */ /* 0x000fe200048060ff */
[----:B------:R-:W-:Y:S01]  /*6bf0*/  FFMA R42, R81, R123, R42 ;  /* 0x0000007b512a7223 */ /* 0x000fe2000000002a */
[C---:B------:R-:W-:Y:S01]  /*6c00*/  FMUL R47, R78.reuse, R47 ;  /* 0x0000002f4e2f7220 */ /* 0x040fe20000400000 */
[--C-:B------:R-:W-:Y:S01]  /*6c10*/  HADD2.F32 R127, -RZ, R129.reuse.H0_H0 ;  /* 0x20000081ff7f7230 */ /* 0x100fe20000004100 */
[----:B------:R-:W-:Y:S01]  /*6c20*/  F2FP.SATFINITE.E5M2.F32.PACK_AB_MERGE_C R205, R37, R36, R205 ;  /* 0x0000002425cd723e */ /* 0x000fe200048060cd */
[----:B------:R-:W-:Y:S02]  /*6c30*/  HADD2.F32 R130, -RZ, R129.H1_H1 ;  /* 0x30000081ff827230 */ /* 0x000fe40000004100 */
[C---:B------:R-:W-:Y:S01]  /*6c40*/  FFMA R47, R81.reuse, R126, R47 ;  /* 0x0000007e512f7223 */ /* 0x040fe2000000002f */
[C---:B------:R-:W-:Y:S01]  /*6c50*/  FFMA R44, R81.reuse, R125, R44 ;  /* 0x0000007d512c7223 */ /* 0x040fe2000000002c */
[C---:B------:R-:W-:Y:S01]  /*6c60*/  FFMA R45, R81.reuse, R128, R45 ;  /* 0x00000080512d7223 */ /* 0x040fe2000000002d */
[----:B------:R-:W-:Y:S02]  /*6c70*/  HADD2.F32 R129, -RZ, R131.H0_H0 ;  /* 0x20000083ff817230 */ /* 0x000fe40000004100 */
[C---:B------:R-:W-:Y:S01]  /*6c80*/  FMUL R46, R78.reuse, R50 ;  /* 0x000000324e2e7220 */ /* 0x040fe20000400000 */
[C---:B------:R-:W-:Y:S01]  /*6c90*/  FMUL R51, R78.reuse, R51 ;  /* 0x000000334e337220 */ /* 0x040fe20000400000 */
[--C-:B------:R-:W-:Y:S02]  /*6ca0*/  HADD2.F32 R131, -RZ, R133.reuse.H0_H0 ;  /* 0x20000085ff837230 */ /* 0x100fe40000004100 */
[C---:B------:R-:W-:Y:S01]  /*6cb0*/  FMUL R50, R78.reuse, R54 ;  /* 0x000000364e327220 */ /* 0x040fe20000400000 */
[C---:B------:R-:W-:Y:S01]  /*6cc0*/  FFMA R46, R81.reuse, R127, R46 ;  /* 0x0000007f512e7223 */ /* 0x040fe2000000002e */
[----:B------:R-:W-:Y:S02]  /*6cd0*/  HADD2.F32 R134, -RZ, R133.H1_H1 ;  /* 0x30000085ff867230 */ /* 0x000fe40000004100 */
[C---:B------:R-:W-:Y:S01]  /*6ce0*/  FFMA R51, R81.reuse, R130, R51 ;  /* 0x0000008251337223 */ /* 0x040fe20000000033 */
[----:B------:R-:W-:Y:S02]  /*6cf0*/  HADD2.F32 R133, -RZ, R135.H0_H0 ;  /* 0x20000087ff857230 */ /* 0x000fe40000004100 */
[C---:B------:R-:W-:Y:S01]  /*6d00*/  FMUL R55, R78.reuse, R55 ;  /* 0x000000374e377220 */ /* 0x040fe20000400000 */
[C---:B------:R-:W-:Y:S01]  /*6d10*/  FFMA R48, R81.reuse, R129, R48 ;  /* 0x0000008151307223 */ /* 0x040fe20000000030 */
[C---:B------:R-:W-:Y:S01]  /*6d20*/  FFMA R49, R81.reuse, R132, R49 ;  /* 0x0000008451317223 */ /* 0x040fe20000000031 */
[--C-:B------:R-:W-:Y:S02]  /*6d30*/  HADD2.F32 R135, -RZ, R137.reuse.H0_H0 ;  /* 0x20000089ff877230 */ /* 0x100fe40000004100 */
[C---:B------:R-:W-:Y:S01]  /*6d40*/  FFMA R50, R81.reuse, R131, R50 ;  /* 0x0000008351327223 */ /* 0x040fe20000000032 */
[----:B------:R-:W-:Y:S02]  /*6d50*/  HADD2.F32 R138, -RZ, R137.H1_H1 ;  /* 0x30000089ff8a7230 */ /* 0x000fe40000004100 */
[C---:B------:R-:W-:Y:S01]  /*6d60*/  FMUL R54, R78.reuse, R58 ;  /* 0x0000003a4e367220 */ /* 0x040fe20000400000 */
[----:B------:R-:W-:Y:S02]  /*6d70*/  HADD2.F32 R137, -RZ, R139.H0_H0 ;  /* 0x2000008bff897230 */ /* 0x000fe40000004100 */
[C---:B------:R-:W-:Y:S01]  /*6d80*/  FFMA R55, R81.reuse, R134, R55 ;  /* 0x0000008651377223 */ /* 0x040fe20000000037 */
        /* <DEDUP_REMOVED lines=16> */
[----:B------:R-:W-:Y:S01]  /*6e90*/  FFMA R63, R81, R142, R63 ;  /* 0x0000008e513f7223 */ /* 0x000fe2000000003f */
[----:B------:R-:W-:Y:S01]  /*6ea0*/  FMUL R67, R78, R67 ;  /* 0x000000434e437220 */ /* 0x000fe20000400000 */
[----:B------:R-:W-:Y:S01]  /*6eb0*/  F2FP.SATFINITE.E5M2.F32.PACK_AB_MERGE_C R206, R47, R42, RZ ;  /* 0x0000002a2fce723e */ /* 0x000fe200048060ff */
[----:B------:R-:W-:Y:S01]  /*6ec0*/  FFMA R60, R81, R141, R60 ;  /* 0x0000008d513c7223 */ /* 0x000fe2000000003c */
[----:B------:R-:W-:Y:S01]  /*6ed0*/  F2FP.SATFINITE.E5M2.F32.PACK_AB_MERGE_C R207, R51, R46, RZ ;  /* 0x0000002e33cf723e */ /* 0x000fe200048060ff */
[C---:B------:R-:W-:Y:S01]  /*6ee0*/  FFMA R61, R81.reuse, R144, R61 ;  /* 0x00000090513d7223 */ /* 0x040fe2000000003d */
[C---:B------:R-:W-:Y:S01]  /*6ef0*/  FFMA R62, R81.reuse, R143, R62 ;  /* 0x0000008f513e7223 */ /* 0x040fe2000000003e */
[----:B------:R-:W-:Y:S01]  /*6f00*/  FFMA R67, R81, R146, R67 ;  /* 0x0000009251437223 */ /* 0x000fe20000000043 */
[----:B------:R-:W-:Y:S02]  /*6f10*/  F2FP.SATFINITE.E5M2.F32.PACK_AB_MERGE_C R206, R41, R40, R206 ;  /* 0x0000002829ce723e */ /* 0x000fe400048060ce */
[----:B------:R-:W-:Y:S02]  /*6f20*/  F2FP.SATFINITE.E5M2.F32.PACK_AB_MERGE_C R207, R45, R44, R207 ;  /* 0x0000002c2dcf723e */ /* 0x000fe400048060cf */
[----:B------:R-:W-:Y:S02]  /*6f30*/  F2FP.SATFINITE.E5M2.F32.PACK_AB_MERGE_C R212, R55, R50, RZ ;  /* 0x0000003237d4723e */ /* 0x000fe400048060ff */
[----:B------:R-:W-:Y:S01]  /*6f40*/  F2FP.SATFINITE.E5M2.F32.PACK_AB_MERGE_C R213, R59, R54, RZ ;  /* 0x000000363bd5723e */ /* 0x000fe200048060ff */
[----:B------:R1:W-:Y:S01]  /*6f50*/  STS.128 [R199+0x4020], R204 ;  /* 0x004020ccc7007388 */ /* 0x0003e20000000c00 */
[----:B------:R-:W-:Y:S02]  /*6f60*/  F2FP.SATFINITE.E5M2.F32.PACK_AB_MERGE_C R214, R63, R58, RZ ;  /* 0x0000003a3fd6723e */ /* 0x000fe400048060ff */
[----:B------:R-:W-:Y:S02]  /*6f70*/  F2FP.SATFINITE.E5M2.F32.PACK_AB_MERGE_C R215, R67, R62, RZ ;  /* 0x0000003e43d7723e */ /* 0x000fe400048060ff */
[----:B------:R-:W-:Y:S02]  /*6f80*/  F2FP.SATFINITE.E5M2.F32.PACK_AB_MERGE_C R212, R49, R48, R212 ;  /* 0x0000003031d4723e */ /* 0x000fe400048060d4 */
[----:B------:R-:W-:Y:S02]  /*6f90*/  F2FP.SATFINITE.E5M2.F32.PACK_AB_MERGE_C R213, R53, R52, R213 ;  /* 0x0000003435d5723e */ /* 0x000fe400048060d5 */
[----:B------:R-:W-:Y:S02]  /*6fa0*/  F2FP.SATFINITE.E5M2.F32.PACK_AB_MERGE_C R214, R57, R56, R214 ;  /* 0x0000003839d6723e */ /* 0x000fe400048060d6 */
[----:B------:R-:W-:Y:S02]  /*6fb0*/  F2FP.SATFINITE.E5M2.F32.PACK_AB_MERGE_C R215, R61, R60, R215 ;  /* 0x0000003c3dd7723e */ /* 0x000fe400048060d7 */
[----:B------:R-:W-:Y:S02]  /*6fc0*/  LEA R216, R181, UR49, 0x3 ;  /* 0x00000031b5d87c11 */ /* 0x000fe4000f8e18ff */
[----:B------:R-:W-:Y:S01]  /*6fd0*/  @P6 SHF.L.U32 R219, R180, 0x1f, RZ ;  /* 0x0000001fb4db6819 */ /* 0x000fe200000006ff */
[----:B------:R1:W-:Y:S01]  /*6fe0*/  STS.128 [R198+0x4010], R212 ;  /* 0x004010d4c6007388 */ /* 0x0003e20000000c00 */
[----:B------:R-:W-:Y:S01]  /*6ff0*/  @!PT LDS RZ, [RZ] ;  /* 0x00000000fffff984 */ /* 0x000fe20000000800 */
[----:B------:R-:W-:Y:S01]  /*7000*/  @!PT LDS RZ, [RZ] ;  /* 0x00000000fffff984 */ /* 0x000fe20000000800 */
[----:B------:R-:W-:Y:S01]  /*7010*/  @!PT LDS RZ, [RZ] ;  /* 0x00000000fffff984 */ /* 0x000fe20000000800 */
[----:B------:R-:W-:Y:S01]  /*7020*/  @!PT LDS RZ, [RZ] ;  /* 0x00000000fffff984 */ /* 0x000fe20000000800 */
[----:B------:R2:W-:Y:S07]  /*7030*/  MEMBAR.ALL.CTA ;  /* 0x0000000000007992 */ /* 0x0005ee0000008000 */
[----:B--2---:R-:W2:Y:S02]  /*7040*/  FENCE.VIEW.ASYNC.S ;  /* 0x00000000000073c6 */ /* 0x004ea40000000000 */
[----:B--2---:R-:W-:Y:S06]  /*7050*/  BAR.SYNC.DEFER_BLOCKING 0x1, 0x80 ;  /* 0x0042000000007b1d */ /* 0x004fec0000010000 */
[----:B------:R-:W-:Y:S05]  /*7060*/  @P0 BRA `(.L_x_113) ;  /* 0x0000000000280947 */ /* 0x000fea0003800000 */
[----:B------:R-:W-:Y:S02]  /*7070*/  UIADD3 UR4, UPT, UPT, UR49, 0x4200, URZ ;  /* 0x0000420031047890 */ /* 0x000fe4000fffe0ff */
[----:B------:R-:W-:Y:S01]  /*7080*/  UIADD3 UR6, UP0, UPT, UR52, 0x680, URZ ;  /* 0x0000068034067890 */ /* 0x000fe2000ff1e0ff */
[----:B------:R-:W-:Y:S03]  /*7090*/  UMOV UR43, UR36 ;  /* 0x00000024002b7c82 */ /* 0x000fe60008000000 */
[----:B------:R-:W-:Y:S01]  /*70a0*/  MOV R192, UR4 ;  /* 0x0000000400c07c02 */ /* 0x000fe20008000f00 */
[----:B------:R-:W-:Y:S03]  /*70b0*/  UIADD3.X UR7, UPT, UPT, URZ, UR53, URZ, UP0, !UPT ;  /* 0x00000035ff077290 */ /* 0x000fe600087fe4ff */
[----:B------:R-:W-:Y:S11]  /*70c0*/  R2UR UR40, R192 ;  /* 0x00000000c02872ca */ /* 0x000ff600000e0000 */
[----:B------:R-:W-:Y:S02]  /*70d0*/  @!UPT UIADD3 URZ, UPT, UPT, URZ, URZ, URZ ;  /* 0x000000fffffff290 */ /* 0x000fe4000fffe0ff */
[----:B------:R2:W-:Y:S01]  /*70e0*/  UTMASTG.3D [UR40], [UR6] ;  /* 0x00000028060073b5 */ /* 0x0005e20008010000 */
[----:B------:R0:W-:Y:S01]  /*70f0*/  UTMACMDFLUSH ;  /* 0x00000000000079b7 */ /* 0x0001e20000000000 */
[----:B--2---:R-:W-:Y:S04]  /*7100*/  DEPBAR.LE SB0, 0x1 ;  /* 0x000080400000791a */ /* 0x004fe80000000000 */
.L_x_113:
[----:B------:R-:W-:Y:S05]  /*7110*/  BSYNC.RECONVERGENT B0 ;  /* 0x0000000000007941 */ /* 0x000fea0003800200 */
.L_x_112:
[----:B------:R-:W-:Y:S06]  /*7120*/  BAR.SYNC.DEFER_BLOCKING 0x1, 0x80 ;  /* 0x0042000000007b1d */ /* 0x000fec0000010000 */
[----:B------:R-:W2:Y:S01]  /*7130*/  @P6 SYNCS.PHASECHK.TRANS64.TRYWAIT P0, [R216+URZ+0x30], R219 ;  /* 0x000030dbd80065a7 */ /* 0x000ea200080011ff */
[----:B------:R-:W-:Y:S01]  /*7140*/  BSSY B1, `(.L_x_114) ;  /* 0x0000023000017945 */ /* 0x000fe20003800000 */
[----:B--2---:R-:W-:Y:S03]  /*7150*/  @P6 SEL R208, RZ, 0x1, !P0 ;  /* 0x00000001ffd06807 */ /* 0x004fe60004000000 */
[----:B------:R-:W-:Y:S05]  /*7160*/  @!P6 BRA `(.L_x_115) ;  /* 0x000000000080e947 */ /* 0x000fea0003800000 */
[----:B------:R-:W-:Y:S01]  /*7170*/  ISETP.NE.AND P1, PT, R209, RZ, PT ;  /* 0x000000ffd100720c */ /* 0x000fe20003f25270 */
[----:B------:R-:W-:Y:S01]  /*7180*/  BSSY B0, `(.L_x_116) ;  /* 0x000000a000007945 */ /* 0x000fe20003800000 */
[----:B------:R-:W-:Y:S11]  /*7190*/  ISETP.NE.AND P0, PT, R208, RZ, PT ;  /* 0x000000ffd000720c */ /* 0x000ff60003f05270 */
[----:B------:R-:W-:Y:S04]  /*71a0*/  @P1 IMAD R0, R181, 0x2000, R190 ;  /* 0x00002000b5001824 */ /* 0x000fe800078e02be */
[C---:B------:R-:W-:Y:S01]  /*71b0*/  @P1 IMAD.IADD R211, R0.reuse, 0x1, R211 ;  /* 0x0000000100d31824 */ /* 0x040fe200078e02d3 */
[----:B------:R-:W-:Y:S03]  /*71c0*/  @P1 IADD3 R217, PT, PT, R0, R217, RZ ;  /* 0x000000d900d91210 */ /* 0x000fe60007ffe0ff */
[----:B------:R-:W-:Y:S01]  /*71d0*/  @P1 IMAD.IADD R210, R210, 0x1, R211 ;  /* 0x00000001d2d21824 */ /* 0x000fe200078e02d3 */
[----:B------:R-:W-:Y:S06]  /*71e0*/  @P0 BRA `(.L_x_117) ;  /* 0x00000000000c0947 */ /* 0x000fec0003800000 */
[----:B------:R-:W-:Y:S04]  /*71f0*/  SHF.L.U32 R3, R180, 0x1f, RZ ;  /* 0x0000001fb4037819 */ /* 0x000fe800000006ff */
[----:B------:R-:W2:Y:S02]  /*7200*/  SYNCS.PHASECHK.TRANS64.TRYWAIT P0, [R216+URZ+0x30], R3 ;  /* 0x00003003d80075a7 */ /* 0x000ea400080011ff */
[----:B--2---:R-:W-:Y:S05]  /*7210*/  @!P0 BRA `(.L_x_118) ;  /* 0x0000001c00ec8947 */ /* 0x004fea0003800000 */
.L_x_117:
[----:B------:R-:W-:Y:S05]  /*7220*/  BSYNC B0 ;  /* 0x0000000000007941 */ /* 0x000fea0003800000 */
.L_x_116:
[----:B------:R-:W-:Y:S01]  /*7230*/  ISETP.NE.AND P0, PT, R209, RZ, PT ;  /* 0x000000ffd100720c */ /* 0x000fe20003f05270 */
[----:B--2---:R-:W-:Y:S02]  /*7240*/  VIADD R3, R216, 0x40 ;  /* 0x00000040d8037836 */ /* 0x004fe40000000000 */
[----:B------:R-:W-:Y:S02]  /*7250*/  IMAD.U32 R2, RZ, RZ, UR37 ;  /* 0x00000025ff027e24 */ /* 0x000fe4000f8e00ff */
[----:B------:R-:W-:Y:S03]  /*7260*/  VIADD R181, R181, 0x1 ;  /* 0x00000001b5b57836 */ /* 0x000fe60000000000 */
[----:B------:R-:W-:Y:S05]  /*7270*/  PRMT R2, R2, 0x654, R3 ;  /* 0x0000065402027816 */ /* 0x000fea0000000003 */
[----:B------:R2:W3:Y:S04]  /*7280*/  @P0 LDS.128 R148, [R0] ;  /* 0x0000000000940984 */ /* 0x0004e80000000c00 */
[----:B------:R2:W4:Y:S04]  /*7290*/  @P0 LDS.128 R152, [R211+0x10] ;  /* 0x00001000d3980984 */ /* 0x0005280000000c00 */
        /* <DEDUP_REMOVED lines=13> */
.L_x_115:
[----:B------:R-:W-:Y:S05]  /*7370*/  BSYNC B1 ;  /* 0x0000000000017941 */ /* 0x000fea0003800000 */
.L_x_114:
[----:B--2---:R-:W-:Y:S05]  /*7380*/  VIADD R0, R80, 0x40 ;  /* 0x0000004050007836 */ /* 0x004fea0000000000 */
[----:B------:R-:W-:Y:S04]  /*7390*/  SHF.R.U32.HI R0, RZ, 0x15, R0 ;  /* 0x00000015ff007819 */ /* 0x000fe80000011600 */
[----:B------:R-:W-:Y:S11]  /*73a0*/  LOP3.LUT P0, RZ, R0, 0x3, R173, 0x48, !PT ;  /* 0x0000000300ff7812 */ /* 0x000ff600078048ad */
[----:B------:R-:W-:Y:S02]  /*73b0*/  @!UPT UIADD3 URZ, UPT, UPT, URZ, URZ, URZ ;  /* 0x000000fffffff290 */ /* 0x000fe4000fffe0ff */
[----:B------:R-:W-:Y:S05]  /*73c0*/  @!P0 BRA `(.L_x_119) ;  /* 0x0000000000408947 */ /* 0x000fea0003800000 */
[----:B------:R-:W2:Y:S01]  /*73d0*/  LDCU.64 UR8, c[0x4][0x70] ;  /* 0x01000e00ff0877ac */ /* 0x000ea20008000a00 */
[----:B------:R-:W-:Y:S01]  /*73e0*/  MOV R3, 0x0 ;  /* 0x0000000000037802 */ /* 0x000fe20000000f00 */
[----:B------:R-:W-:Y:S02]  /*73f0*/  HFMA2 R12, -RZ, RZ, 0, 5.9604644775390625e-08 ;  /* 0x00000001ff0c7431 */ /* 0x000fe400000001ff */
[----:B------:R-:W-:Y:S02]  /*7400*/  IMAD.MOV.U32 R8, RZ, RZ, 0x192 ;  /* 0x00000192ff087424 */ /* 0x000fe400078e00ff */
[----:B------:R-:W-:Y:S01]  /*7410*/  IMAD.MOV.U32 R13, RZ, RZ, RZ ;  /* 0x000000ffff0d7224 */ /* 0x000fe200078e00ff */
[----:B------:R-:W5:Y:S01]  /*7420*/  LDCU.64 UR6, c[0x4][0x78] ;  /* 0x01000f00ff0677ac */ /* 0x000f620008000a00 */
[----:B------:R-:W1:Y:S01]  /*7430*/  LDC.64 R2, c[0x4][R3] ;  /* 0x0100000003027b82 */ /* 0x000e620000000a00 */
[----:B------:R-:W3:Y:S01]  /*7440*/  LDCU.64 UR4, c[0x4][0x10] ;  /* 0x01000200ff0477ac */ /* 0x000ee20008000a00 */
[----:B--2---:R-:W-:Y:S01]  /*7450*/  MOV R5, UR9 ;  /* 0x0000000900057c02 */ /* 0x004fe20008000f00 */
[----:B------:R-:W-:Y:S01]  /*7460*/  IMAD.U32 R4, RZ, RZ, UR8 ;  /* 0x00000008ff047e24 */ /* 0x000fe2000f8e00ff */
[----:B-----5:R-:W-:Y:S01]  /*7470*/  MOV R7, UR7 ;  /* 0x0000000700077c02 */ /* 0x020fe20008000f00 */
[----:B------:R-:W-:Y:S01]  /*7480*/  IMAD.U32 R6, RZ, RZ, UR6 ;  /* 0x00000006ff067e24 */ /* 0x000fe2000f8e00ff */
[----:B---3--:R-:W-:Y:S01]  /*7490*/  MOV R11, UR5 ;  /* 0x00000005000b7c02 */ /* 0x008fe20008000f00 */
[----:B------:R-:W-:Y:S02]  /*74a0*/  IMAD.U32 R10, RZ, RZ, UR4 ;  /* 0x00000004ff0a7e24 */ /* 0x000fe4000f8e00ff */
[----:B------:R-:W-:Y:S07]  /*74b0*/  LEPC R20, `(.L_x_119) ;  /* 0x000000001014794e */ /* 0x000fee0000000000 */
[----:B-1--4-:R-:W-:Y:S05]  /*74c0*/  CALL.ABS.NOINC R2 ;  /* 0x0000000002007343 */ /* 0x012fea0003c00000 */
.L_x_119:
[----:B------:R-:W-:Y:S01]  /*74d0*/  ISETP.NE.AND P0, PT, R193, RZ, PT ;  /* 0x000000ffc100720c */ /* 0x000fe20003f05270 */
[----:B------:R-:W-:Y:S05]  /*74e0*/  WARPSYNC.ALL ;  /* 0x0000000000007948 */ /* 0x000fea0003800000 */
[----:B------:R-:W-:Y:S01]  /*74f0*/  R2UR UR4, R80 ;  /* 0x00000000500472ca */ /* 0x000fe200000e0000 */
[----:B------:R-:W-:Y:S01]  /*7500*/  BSSY.RECONVERGENT B0, `(.L_x_120) ;  /* 0x000011c000007945 */ /* 0x000fe20003800200 */
[----:B---3--:R-:W-:Y:S02]  /*7510*/  F2FP.F16.E5M2.UNPACK_B R11, R149 ;  /* 0x00000095ff0b723e */ /* 0x008fe400020004ff */
[----:B------:R-:W-:Y:S02]  /*7520*/  F2FP.F16.E5M2.UNPACK_B R10, R150 ;  /* 0x00000096ff0a723e */ /* 0x000fe400020004ff */
[----:B------:R-:W-:Y:S01]  /*7530*/  F2FP.F16.E5M2.UNPACK_B R9, R151 ;  /* 0x00000097ff09723e */ /* 0x000fe200020004ff */
[--C-:B------:R-:W-:Y:S01]  /*7540*/  HADD2.F32 R83, -RZ, R11.reuse.H0_H0 ;  /* 0x2000000bff537230 */ /* 0x100fe20000004100 */
[----:B----4-:R-:W-:Y:S01]  /*7550*/  F2FP.F16.E5M2.UNPACK_B R8, R152 ;  /* 0x00000098ff08723e */ /* 0x010fe200020004ff */
[----:B------:R-:W-:Y:S01]  /*7560*/  HADD2.F32 R84, -RZ, R11.H1_H1 ;  /* 0x3000000bff547230 */ /* 0x000fe20000004100 */
[----:B------:R-:W-:Y:S01]  /*7570*/  F2FP.F16.E5M2.UNPACK_B R7, R153 ;  /* 0x00000099ff07723e */ /* 0x000fe200020004ff */
[--C-:B------:R-:W-:Y:S01]  /*7580*/  HADD2.F32 R87, -RZ, R10.reuse.H0_H0 ;  /* 0x2000000aff577230 */ /* 0x100fe20000004100 */
[----:B------:R-:W-:Y:S01]  /*7590*/  F2FP.F16.E5M2.UNPACK_B R6, R154 ;  /* 0x0000009aff06723e */ /* 0x000fe200020004ff */
[----:B------:R-:W-:Y:S01]  /*75a0*/  HADD2.F32 R88, -RZ, R10.H1_H1 ;  /* 0x3000000aff587230 */ /* 0x000fe20000004100 */
[----:B------:R-:W-:Y:S01]  /*75b0*/  F2FP.F16.E5M2.UNPACK_B R5, R155 ;  /* 0x0000009bff05723e */ /* 0x000fe200020004ff */
[--C-:B------:R-:W-:Y:S01]  /*75c0*/  HADD2.F32 R91, -RZ, R9.reuse.H0_H0 ;  /* 0x20000009ff5b7230 */ /* 0x100fe20000004100 */
[----:B-1----:R-:W-:Y:S01]  /*75d0*/  F2FP.F16.E5M2.UNPACK_B R4, R156 ;  /* 0x0000009cff04723e */ /* 0x002fe200020004ff */
[----:B------:R-:W-:Y:S01]  /*75e0*/  HADD2.F32 R93, -RZ, R9.H1_H1 ;  /* 0x30000009ff5d7230 */ /* 0x000fe20000004100 */
[-C--:B------:R-:W-:Y:S01]  /*75f0*/  F2FP.F16.E5M2.UNPACK_B R2, R148.reuse ;  /* 0x00000094ff02723e */ /* 0x080fe200020004ff */
[--C-:B------:R-:W-:Y:S01]  /*7600*/  HADD2.F32 R94, -RZ, R8.reuse.H0_H0 ;  /* 0x20000008ff5e7230 */ /* 0x100fe20000004100 */
[----:B------:R-:W-:Y:S01]  /*7610*/  F2FP.F16.E5M2.UNPACK_B R148, R148.H1 ;  /* 0x00000094ff94723e */ /* 0x000fe200030004ff */
[----:B------:R-:W-:Y:S01]  /*7620*/  HADD2.F32 R97, -RZ, R8.H1_H1 ;  /* 0x30000008ff617230 */ /* 0x000fe20000004100 */
[----:B------:R-:W-:Y:S01]  /*7630*/  F2FP.F16.E5M2.UNPACK_B R149, R149.H1 ;  /* 0x00000095ff95723e */ /* 0x000fe200030004ff */
[--C-:B------:R-:W-:Y:S01]  /*7640*/  HADD2.F32 R98, -RZ, R7.reuse.H0_H0 ;  /* 0x20000007ff627230 */ /* 0x100fe20000004100 */
[----:B------:R-:W-:Y:S01]  /*7650*/  F2FP.F16.E5M2.UNPACK_B R150, R150.H1 ;  /* 0x00000096ff96723e */ /* 0x000fe200030004ff */
[----:B------:R-:W-:Y:S01]  /*7660*/  HADD2.F32 R101, -RZ, R7.H1_H1 ;  /* 0x30000007ff657230 */ /* 0x000fe20000004100 */
[----:B------:R-:W-:Y:S01]  /*7670*/  F2FP.F16.E5M2.UNPACK_B R151, R151.H1 ;  /* 0x00000097ff97723e */ /* 0x000fe200030004ff */
[--C-:B------:R-:W-:Y:S01]  /*7680*/  HADD2.F32 R102, -RZ, R6.reuse.H0_H0 ;  /* 0x20000006ff667230 */ /* 0x100fe20000004100 */
[----:B------:R-:W-:Y:S01]  /*7690*/  IADD3 R195, PT, PT, R195, 0xa0, RZ ;  /* 0x000000a0c3c37810 */ /* 0x000fe20007ffe0ff */
[----:B------:R-:W-:Y:S01]  /*76a0*/  HADD2.F32 R105, -RZ, R6.H1_H1 ;  /* 0x30000006ff697230 */ /* 0x000fe20000004100 */
[----:B------:R-:W-:Y:S01]  /*76b0*/  F2FP.F16.E5M2.UNPACK_B R138, R163 ;  /* 0x000000a3ff8a723e */ /* 0x000fe200020004ff */
[--C-:B------:R-:W-:Y:S01]  /*76c0*/  HADD2.F32 R106, -RZ, R5.reuse.H0_H0 ;  /* 0x20000005ff6a7230 */ /* 0x100fe20000004100 */
[----:B------:R-:W-:Y:S01]  /*76d0*/  LOP3.LUT R195, R195, 0xfefffff8, RZ, 0xc0, !PT ;  /* 0xfefffff8c3c37812 */ /* 0x000fe200078ec0ff */
[----:B------:R-:W-:Y:S01]  /*76e0*/  HADD2.F32 R109, -RZ, R5.H1_H1 ;  /* 0x30000005ff6d7230 */ /* 0x000fe20000004100 */
[----:B------:R-:W-:Y:S01]  /*76f0*/  F2FP.F16.E5M2.UNPACK_B R116, R157 ;  /* 0x0000009dff74723e */ /* 0x000fe200020004ff */
[--C-:B------:R-:W-:Y:S01]  /*7700*/  HADD2.F32 R110, -RZ, R4.reuse.H0_H0 ;  /* 0x20000004ff6e7230 */ /* 0x100fe20000004100 */
[----:B------:R-:W-:Y:S01]  /*7710*/  F2FP.F16.E5M2.UNPACK_B R120, R158 ;  /* 0x0000009eff78723e */ /* 0x000fe200020004ff */
[----:B------:R-:W-:Y:S01]  /*7720*/  HADD2.F32 R113, -RZ, R4.H1_H1 ;  /* 0x30000004ff717230 */ /* 0x000fe20000004100 */
[----:B------:R-:W-:Y:S01]  /*7730*/  F2FP.F16.E5M2.UNPACK_B R124, R159 ;  /* 0x0000009fff7c723e */ /* 0x000fe200020004ff */
[----:B------:R-:W1:Y:S01]  /*7740*/  LDTM.x64 R4, tmem[UR4+0x40] ;  /* 0x00004004000479ee */ /* 0x000e620008340000 */
[--C-:B------:R-:W-:Y:S01]  /*7750*/  HADD2.F32 R0, -RZ, R2.reuse.H0_H0 ;  /* 0x20000002ff007230 */ /* 0x100fe20000004100 */
[----:B------:R-:W-:Y:S01]  /*7760*/  NOP ;  /* 0x0000000000007918 */ /* 0x000fe20000000000 */
[----:B-1----:R1:W-:Y:S01]  /*7770*/  SYNCS.ARRIVE.TRANS64.RED.A1T0 RZ, [R195+URZ], RZ ;  /* 0x000000ffc3ff79a7 */ /* 0x0023e200081004ff */
[----:B------:R-:W-:Y:S01]  /*7780*/  HADD2.F32 R2, -RZ, R2.H1_H1 ;  /* 0x30000002ff027230 */ /* 0x000fe20000004100 */
[----:B------:R-:W-:Y:S01]  /*7790*/  F2FP.F16.E5M2.UNPACK_B R128, R160 ;  /* 0x000000a0ff80723e */ /* 0x000fe200020004ff */
[--C-:B------:R-:W-:Y:S01]  /*77a0*/  HADD2.F32 R86, -RZ, R149.reuse.H1_H1 ;  /* 0x30000095ff567230 */ /* 0x100fe20000004100 */
[----:B------:R-:W-:Y:S01]  /*77b0*/  F2FP.F16.E5M2.UNPACK_B R132, R161 ;  /* 0x000000a1ff84723e */ /* 0x000fe200020004ff */
[--C-:B------:R-:W-:Y:S01]  /*77c0*/  HADD2.F32 R114, -RZ, R116.reuse.H0_H0 ;  /* 0x20000074ff727230 */ /* 0x100fe20000004100 */
[----:B------:R-:W-:Y:S01]  /*77d0*/  F2FP.F16.E5M2.UNPACK_B R136, R162 ;  /* 0x000000a2ff88723e */ /* 0x000fe200020004ff */
[----:B------:R-:W-:Y:S01]  /*77e0*/  HADD2.F32 R117, -RZ, R116.H1_H1 ;  /* 0x30000074ff757230 */ /* 0x000fe20000004100 */
[----:B------:R-:W-:Y:S01]  /*77f0*/  F2FP.F16.E5M2.UNPACK_B R152, R152.H1 ;  /* 0x00000098ff98723e */ /* 0x000fe200030004ff */
        /* <DEDUP_REMOVED lines=12> */
[C---:B------:R-:W-:Y:S01]  /*78c0*/  FMUL R4, R78.reuse, R4 ;  /* 0x000000044e047220 */ /* 0x040fe20000400000 */
[C---:B------:R-:W-:Y:S01]  /*78d0*/  FMUL R5, R78.reuse, R5 ;  /* 0x000000054e057220 */ /* 0x040fe20000400000 */
[----:B------:R-:W-:Y:S02]  /*78e0*/  HADD2.F32 R3, -RZ, R148.H0_H0 ;  /* 0x20000094ff037230 */ /* 0x000fe40000004100 */
        /* <DEDUP_REMOVED lines=9> */
[----:B------:R-:W-:Y:S02]  /*7980*/  HADD2.F32 R130, -RZ, R132.H0_H0 ;  /* 0x20000084ff827230 */ /* 0x000fe40000004100 */
[C---:B------:R-:W-:Y:S01]  /*7990*/  FMUL R6, R78.reuse, R6 ;  /* 0x000000064e067220 */ /* 0x040fe20000400000 */
[----:B------:R-:W-:Y:S02]  /*79a0*/  HADD2.F32 R82, -RZ, R148.H1_H1 ;  /* 0x30000094ff527230 */ /* 0x000fe40000004100 */
[C---:B------:R-:W-:Y:S01]  /*79b0*/  FMUL R7, R78.reuse, R7 ;  /* 0x000000074e077220 */ /* 0x040fe20000400000 */
[----:B------:R-:W-:Y:S02]  /*79c0*/  HADD2.F32 R85, -RZ, R149.H0_H0 ;  /* 0x20000095ff557230 */ /* 0x000fe40000004100 */
[C---:B------:R-:W-:Y:S01]  /*79d0*/  FFMA R6, R81.reuse, R3, R6 ;  /* 0x0000000351067223 */ /* 0x040fe20000000006 */
[----:B------:R-:W-:Y:S02]  /*79e0*/  HADD2.F32 R133, -RZ, R132.H1_H1 ;  /* 0x30000084ff857230 */ /* 0x000fe40000004100 */
[C---:B------:R-:W-:Y:S01]  /*79f0*/  FFMA R7, R81.reuse, R82, R7 ;  /* 0x0000005251077223 */ /* 0x040fe20000000007 */
[C---:B------:R-:W-:Y:S01]  /*7a00*/  FFMA R8, R81.reuse, R83, R8 ;  /* 0x0000005351087223 */ /* 0x040fe20000000008 */
[C---:B------:R-:W-:Y:S01]  /*7a10*/  FFMA R9, R81.reuse, R84, R9 ;  /* 0x0000005451097223 */ /* 0x040fe20000000009 */
[--C-:B------:R-:W-:Y:S02]  /*7a20*/  HADD2.F32 R82, -RZ, R138.reuse.H0_H0 ;  /* 0x2000008aff527230 */ /* 0x100fe40000004100 */
[C---:B------:R-:W-:Y:S01]  /*7a30*/  FMUL R10, R78.reuse, R10 ;  /* 0x0000000a4e0a7220 */ /* 0x040fe20000400000 */
[----:B------:R-:W-:Y:S02]  /*7a40*/  HADD2.F32 R83, -RZ, R138.H1_H1 ;  /* 0x3000008aff537230 */ /* 0x000fe40000004100 */
[C---:B------:R-:W-:Y:S01]  /*7a50*/  FMUL R11, R78.reuse, R11 ;  /* 0x0000000b4e0b7220 */ /* 0x040fe20000400000 */
[----:B------:R-:W-:Y:S02]  /*7a60*/  HADD2.F32 R89, -RZ, R150.H0_H0 ;  /* 0x20000096ff597230 */ /* 0x000fe40000004100 */
[C---:B------:R-:W-:Y:S01]  /*7a70*/  FFMA R10, R81.reuse, R85, R10 ;  /* 0x00000055510a7223 */ /* 0x040fe2000000000a */
[--C-:B------:R-:W-:Y:S02]  /*7a80*/  HADD2.F32 R134, -RZ, R136.reuse.H0_H0 ;  /* 0x20000088ff867230 */ /* 0x100fe40000004100 */
[C---:B------:R-:W-:Y:S01]  /*7a90*/  FFMA R11, R81.reuse, R86, R11 ;  /* 0x00000056510b7223 */ /* 0x040fe2000000000b */
[C---:B------:R-:W-:Y:S01]  /*7aa0*/  FFMA R12, R81.reuse, R87, R12 ;  /* 0x00000057510c7223 */ /* 0x040fe2000000000c */
[----:B------:R-:W-:Y:S01]  /*7ab0*/  FFMA R13, R81, R88, R13 ;  /* 0x00000058510d7223 */ /* 0x000fe2000000000d */
[----:B------:R-:W-:Y:S01]  /*7ac0*/  F2FP.SATFINITE.E5M2.F32.PACK_AB_MERGE_C R86, R7, R6, RZ ;  /* 0x000000060756723e */ /* 0x000fe200048060ff */
[C---:B------:R-:W-:Y:S01]  /*7ad0*/  FMUL R7, R78.reuse, R20 ;  /* 0x000000144e077220 */ /* 0x040fe20000400000 */
[----:B------:R-:W-:Y:S01]  /*7ae0*/  F2FP.SATFINITE.E5M2.F32.PACK_AB_MERGE_C R138, R11, R10, RZ ;  /* 0x0000000a0b8a723e */ /* 0x000fe200048060ff */
[C---:B------:R-:W-:Y:S01]  /*7af0*/  FMUL R10, R78.reuse, R21 ;  /* 0x000000154e0a7220 */ /* 0x040fe20000400000 */
[C---:B------:R-:W-:Y:S01]  /*7b00*/  FMUL R21, R78.reuse, R28 ;  /* 0x0000001c4e157220 */ /* 0x040fe20000400000 */
[----:B------:R-:W-:Y:S02]  /*7b10*/  HADD2.F32 R137, -RZ, R136.H1_H1 ;  /* 0x30000088ff897230 */ /* 0x000fe40000004100 */
[C---:B------:R-:W-:Y:S01]  /*7b20*/  FMUL R14, R78.reuse, R14 ;  /* 0x0000000e4e0e7220 */ /* 0x040fe20000400000 */
[----:B------:R-:W-:Y:S02]  /*7b30*/  HADD2.F32 R90, -RZ, R150.H1_H1 ;  /* 0x30000096ff5a7230 */ /* 0x000fe40000004100 */
[C---:B------:R-:W-:Y:S01]  /*7b40*/  FMUL R15, R78.reuse, R15 ;  /* 0x0000000f4e0f7220 */ /* 0x040fe20000400000 */
[--C-:B------:R-:W-:Y:S02]  /*7b50*/  HADD2.F32 R92, -RZ, R151.reuse.H0_H0 ;  /* 0x20000097ff5c7230 */ /* 0x100fe40000004100 */
[C---:B------:R-:W-:Y:S01]  /*7b60*/  FFMA R14, R81.reuse, R89, R14 ;  /* 0x00000059510e7223 */ /* 0x040fe2000000000e */
[----:B------:R-:W-:Y:S02]  /*7b70*/  HADD2.F32 R95, -RZ, R151.H1_H1 ;  /* 0x30000097ff5f7230 */ /* 0x000fe40000004100 */
[C---:B------:R-:W-:Y:S01]  /*7b80*/  FFMA R15, R81.reuse, R90, R15 ;  /* 0x0000005a510f7223 */ /* 0x040fe2000000000f */
[C---:B------:R-:W-:Y:S01]  /*7b90*/  FFMA R0, R81.reuse, R91, R0 ;  /* 0x0000005b51007223 */ /* 0x040fe20000000000 */
[----:B------:R-:W-:Y:S01]  /*7ba0*/  FFMA R2, R81, R93, R2 ;  /* 0x0000005d51027223 */ /* 0x000fe20000000002 */
[C---:B------:R-:W-:Y:S01]  /*7bb0*/  FMUL R3, R78.reuse, R18 ;  /* 0x000000124e037220 */ /* 0x040fe20000400000 */
[C---:B------:R-:W-:Y:S01]  /*7bc0*/  FMUL R18, R78.reuse, R25 ;  /* 0x000000194e127220 */ /* 0x040fe20000400000 */
[----:B------:R-:W-:Y:S01]  /*7bd0*/  F2FP.SATFINITE.E5M2.F32.PACK_AB_MERGE_C R14, R15, R14, RZ ;  /* 0x0000000e0f0e723e */ /* 0x000fe200048060ff */
[C---:B------:R-:W-:Y:S01]  /*7be0*/  FMUL R25, R78.reuse, R32 ;  /* 0x000000204e197220 */ /* 0x040fe20000400000 */
[C---:B------:R-:W-:Y:S01]  /*7bf0*/  FFMA R3, R81.reuse, R92, R3 ;  /* 0x0000005c51037223 */ /* 0x040fe20000000003 */
[C---:B------:R-:W-:Y:S01]  /*7c00*/  FMUL R6, R78.reuse, R19 ;  /* 0x000000134e067220 */ /* 0x040fe20000400000 */
[--C-:B------:R-:W-:Y:S02]  /*7c10*/  HADD2.F32 R96, -RZ, R152.reuse.H0_H0 ;  /* 0x20000098ff607230 */ /* 0x100fe40000004100 */
[C---:B------:R-:W-:Y:S01]  /*7c20*/  FMUL R11, R78.reuse, R22 ;  /* 0x000000164e0b7220 */ /* 0x040fe20000400000 */
[----:B------:R-:W-:Y:S02]  /*7c30*/  HADD2.F32 R99, -RZ, R152.H1_H1 ;  /* 0x30000098ff637230 */ /* 0x000fe40000004100 */
[C---:B------:R-:W-:Y:S01]  /*7c40*/  FFMA R6, R81.reuse, R95, R6 ;  /* 0x0000005f51067223 */ /* 0x040fe20000000006 */
[C---:B------:R-:W-:Y:S01]  /*7c50*/  FFMA R7, R81.reuse, R94, R7 ;  /* 0x0000005e51077223 */ /* 0x040fe20000000007 */
[C---:B------:R-:W-:Y:S01]  /*7c60*/  FFMA R10, R81.reuse, R97, R10 ;  /* 0x00000061510a7223 */ /* 0x040fe2000000000a */
[C---:B------:R-:W-:Y:S01]  /*7c70*/  FFMA R11, R81.reuse, R96, R11 ;  /* 0x00000060510b7223 */ /* 0x040fe2000000000b */
[----:B------:R-:W-:Y:S01]  /*7c80*/  FMUL R22, R78, R29 ;  /* 0x0000001d4e167220 */ /* 0x000fe20000400000 */
[----:B------:R-:W-:Y:S01]  /*7c90*/  F2FP.SATFINITE.E5M2.F32.PACK_AB_MERGE_C R3, R6, R3, RZ ;  /* 0x000000030603723e */ /* 0x000fe200048060ff */
[C---:B------:R-:W-:Y:S01]  /*7ca0*/  FMUL R29, R78.reuse, R36 ;  /* 0x000000244e1d7220 */ /* 0x040fe20000400000 */
        /* <DEDUP_REMOVED lines=11> */
[----:B------:R-:W-:Y:S01]  /*7d60*/  FMUL R20, R78, R27 ;  /* 0x0000001b4e147220 */ /* 0x000fe20000400000 */
[--C-:B------:R-:W-:Y:S01]  /*7d70*/  HADD2.F32 R104, -RZ, R154.reuse.H0_H0 ;  /* 0x2000009aff687230 */ /* 0x100fe20000004100 */
[----:B------:R-:W-:Y:S01]  /*7d80*/  F2FP.SATFINITE.E5M2.F32.PACK_AB_MERGE_C R16, R10, R7, R16 ;  /* 0x000000070a10723e */ /* 0x000fe20004806010 */
[----:B------:R-:W-:Y:S02]  /*7d90*/  HADD2.F32 R107, -RZ, R154.H1_H1 ;  /* 0x3000009aff6b7230 */ /* 0x000fe40000004100 */
[C---:B------:R-:W-:Y:S01]  /*7da0*/  FFMA R20, R81.reuse, R103, R20 ;  /* 0x0000006751147223 */ /* 0x040fe20000000014 */
[C---:B------:R-:W-:Y:S01]  /*7db0*/  FFMA R21, R81.reuse, R102, R21 ;  /* 0x0000006651157223 */ /* 0x040fe20000000015 */
[C---:B------:R-:W-:Y:S01]  /*7dc0*/  FFMA R22, R81.reuse, R105, R22 ;  /* 0x0000006951167223 */ /* 0x040fe20000000016 */
[C---:B------:R-:W-:Y:S01]  /*7dd0*/  FMUL R23, R78.reuse, R30 ;  /* 0x0000001e4e177220 */ /* 0x040fe20000400000 */
[----:B------:R-:W-:Y:S01]  /*7de0*/  FMUL R30, R78, R37 ;  /* 0x000000254e1e7220 */ /* 0x000fe20000400000 */
[----:B------:R-:W-:Y:S01]  /*7df0*/  F2FP.SATFINITE.E5M2.F32.PACK_AB_MERGE_C R19, R20, R19, RZ ;  /* 0x000000131413723e */ /* 0x000fe200048060ff */
[C---:B------:R-:W-:Y:S01]  /*7e00*/  FMUL R37, R78.reuse, R44 ;  /* 0x0000002c4e257220 */ /* 0x040fe20000400000 */
[C---:B------:R-:W-:Y:S01]  /*7e10*/  FFMA R23, R81.reuse, R104, R23 ;  /* 0x0000006851177223 */ /* 0x040fe20000000017 */
        /* <DEDUP_REMOVED lines=20> */
[----:B------:R-:W-:Y:S01]  /*7f60*/  F2FP.F16.E5M2.UNPACK_B R159, R159.H1 ;  /* 0x0000009fff9f723e */ /* 0x000fe200030004ff */
[----:B------:R-:W-:Y:S01]  /*7f70*/  FMUL R38, R78, R45 ;  /* 0x0000002d4e267220 */ /* 0x000fe20000400000 */
[----:B------:R-:W-:Y:S01]  /*7f80*/  F2FP.SATFINITE.E5M2.F32.PACK_AB_MERGE_C R19, R28, R27, RZ ;  /* 0x0000001b1c13723e */ /* 0x000fe200048060ff */
[----:B------:R-:W-:Y:S01]  /*7f90*/  FFMA R31, R81, R112, R31 ;  /* 0x00000070511f7223 */ /* 0x000fe2000000001f */
[C---:B------:R-:W-:Y:S01]  /*7fa0*/  FMUL R45, R78.reuse, R52 ;  /* 0x000000344e2d7220 */ /* 0x040fe20000400000 */
[C---:B------:R-:W-:Y:S01]  /*7fb0*/  FMUL R52, R78.reuse, R59 ;  /* 0x0000003b4e347220 */ /* 0x040fe20000400000 */
[----:B------:R-:W-:Y:S01]  /*7fc0*/  F2FP.F16.E5M2.UNPACK_B R160, R160.H1 ;  /* 0x000000a0ffa0723e */ /* 0x000fe200030004ff */
[C---:B------:R-:W-:Y:S01]  /*7fd0*/  FMUL R59, R78.reuse, R66 ;  /* 0x000000424e3b7220 */ /* 0x040fe20000400000 */
[----:B------:R-:W-:Y:S01]  /*7fe0*/  F2FP.SATFINITE.E5M2.F32.PACK_AB_MERGE_C R66, R13, R12, R14 ;  /* 0x0000000c0d42723e */ /* 0x000fe2000480600e */
        /* <DEDUP_REMOVED lines=11> */
[C---:B------:R-:W-:Y:S01]  /*80a0*/  FFMA R35, R81.reuse, R116, R35 ;  /* 0x0000007451237223 */ /* 0x040fe20000000023 */
[C---:B------:R-:W-:Y:S01]  /*80b0*/  FMUL R36, R78.reuse, R43 ;  /* 0x0000002b4e247220 */ /* 0x040fe20000400000 */
[--C-:B------:R-:W-:Y:S02]  /*80c0*/  HADD2.F32 R120, -RZ, R158.reuse.H0_H0 ;  /* 0x2000009eff787230 */ /* 0x100fe40000004100 */
[C---:B------:R-:W-:Y:S01]  /*80d0*/  FMUL R39, R78.reuse, R46 ;  /* 0x0000002e4e277220 */ /* 0x040fe20000400000 */
[----:B------:R-:W-:Y:S02]  /*80e0*/  HADD2.F32 R123, -RZ, R158.H1_H1 ;  /* 0x3000009eff7b7230 */ /* 0x000fe40000004100 */
        /* <DEDUP_REMOVED lines=8> */
[C---:B------:R-:W-:Y:S01]  /*8170*/  FFMA R40, R81.reuse, R123, R40 ;  /* 0x0000007b51287223 */ /* 0x040fe20000000028 */
[C---:B------:R-:W-:Y:S01]  /*8180*/  FMUL R44, R78.reuse, R51 ;  /* 0x000000334e2c7220 */ /* 0x040fe20000400000 */
[C---:B------:R-:W-:Y:S01]  /*8190*/  FFMA R41, R81.reuse, R122, R41 ;  /* 0x0000007a51297223 */ /* 0x040fe20000000029 */
[C---:B------:R-:W-:Y:S01]  /*81a0*/  FFMA R42, R81.reuse, R125, R42 ;  /* 0x0000007d512a7223 */ /* 0x040fe2000000002a */
[C---:B------:R-:W-:Y:S01]  /*81b0*/  FMUL R46, R78.reuse, R53 ;  /* 0x000000354e2e7220 */ /* 0x040fe20000400000 */
[--C-:B------:R-:W-:Y:S02]  /*81c0*/  HADD2.F32 R128, -RZ, R160.reuse.H0_H0 ;  /* 0x200000a0ff807230 */ /* 0x100fe40000004100 */
[C---:B------:R-:W-:Y:S01]  /*81d0*/  FMUL R50, R78.reuse, R57 ;  /* 0x000000394e327220 */ /* 0x040fe20000400000 */
[C---:B------:R-:W-:Y:S01]  /*81e0*/  FMUL R51, R78.reuse, R58 ;  /* 0x0000003a4e337220 */ /* 0x040fe20000400000 */
[C---:B------:R-:W-:Y:S01]  /*81f0*/  FMUL R53, R78.reuse, R60 ;  /* 0x0000003c4e357220 */ /* 0x040fe20000400000 */
[C---:B------:R-:W-:Y:S01]  /*8200*/  FFMA R43, R81.reuse, R124, R43 ;  /* 0x0000007c512b7223 */ /* 0x040fe2000000002b */
[----:B------:R-:W-:Y:S02]  /*8210*/  HADD2.F32 R131, -RZ, R160.H1_H1 ;  /* 0x300000a0ff837230 */ /* 0x000fe40000004100 */
[C---:B------:R-:W-:Y:S01]  /*8220*/  FMUL R47, R78.reuse, R54 ;  /* 0x000000364e2f7220 */ /* 0x040fe20000400000 */
[C---:B------:R-:W-:Y:S01]  /*8230*/  FMUL R57, R78.reuse, R64 ;  /* 0x000000404e397220 */ /* 0x040fe20000400000 */
[C---:B------:R-:W-:Y:S01]  /*8240*/  FMUL R58, R78.reuse, R65 ;  /* 0x000000414e3a7220 */ /* 0x040fe20000400000 */
[C---:B------:R-:W-:Y:S01]  /*8250*/  FMUL R60, R78.reuse, R67 ;  /* 0x000000434e3c7220 */ /* 0x040fe20000400000 */
[----:B------:R-:W-:Y:S01]  /*8260*/  FFMA R44, R81, R127, R44 ;  /* 0x0000007f512c7223 */ /* 0x000fe2000000002c */
[C---:B------:R-:W-:Y:S01]  /*8270*/  FMUL R48, R78.reuse, R55 ;  /* 0x000000374e307220 */ /* 0x040fe20000400000 */
[----:B------:R-:W-:Y:S01]  /*8280*/  F2FP.SATFINITE.E5M2.F32.PACK_AB_MERGE_C R64, R5, R4, R86 ;  /* 0x000000040540723e */ /* 0x000fe20004806056 */
[----:B------:R-:W-:Y:S01]  /*8290*/  FFMA R45, R81, R126, R45 ;  /* 0x0000007e512d7223 */ /* 0x000fe2000000002d */
[----:B------:R-:W-:Y:S01]  /*82a0*/  F2FP.SATFINITE.E5M2.F32.PACK_AB_MERGE_C R65, R9, R8, R138 ;  /* 0x000000080941723e */ /* 0x000fe2000480608a */
[----:B------:R-:W-:Y:S01]  /*82b0*/  FMUL R49, R78, R56 ;  /* 0x000000384e317220 */ /* 0x000fe20000400000 */
[----:B------:R-:W-:Y:S01]  /*82c0*/  F2FP.SATFINITE.E5M2.F32.PACK_AB_MERGE_C R67, R2, R0, R3 ;  /* 0x000000000243723e */ /* 0x000fe20004806003 */
[C---:B------:R-:W-:Y:S01]  /*82d0*/  FFMA R46, R81.reuse, R129, R46 ;  /* 0x00000081512e7223 */ /* 0x040fe2000000002e */
[----:B------:R-:W-:Y:S01]  /*82e0*/  F2FP.F16.E5M2.UNPACK_B R162, R162.H1 ;  /* 0x000000a2ffa2723e */ /* 0x000fe200030004ff */
[--C-:B------:R-:W-:Y:S02]  /*82f0*/  HADD2.F32 R132, -RZ, R161.reuse.H0_H0 ;  /* 0x200000a1ff847230 */ /* 0x100fe40000004100 */
[C---:B------:R-:W-:Y:S01]  /*8300*/  FFMA R47, R81.reuse, R128, R47 ;  /* 0x00000080512f7223 */ /* 0x040fe2000000002f */
[----:B------:R1:W-:Y:S01]  /*8310*/  STS.128 [R172+UR49+0x6200], R64 ;  /* 0x00620040ac007988 */ /* 0x0003e20008000c31 */
[----:B------:R-:W-:Y:S02]  /*8320*/  HADD2.F32 R135, -RZ, R161.H1_H1 ;  /* 0x300000a1ff877230 */ /* 0x000fe40000004100 */
[C---:B------:R-:W-:Y:S01]  /*8330*/  FFMA R48, R81.reuse, R131, R48 ;  /* 0x0000008351307223 */ /* 0x040fe20000000030 */
[C---:B------:R-:W-:Y:S01]  /*8340*/  FFMA R49, R81.reuse, R130, R49 ;  /* 0x0000008251317223 */ /* 0x040fe20000000031 */
[----:B------:R-:W-:Y:S01]  /*8350*/  F2FP.F16.E5M2.UNPACK_B R163, R163.H1 ;  /* 0x000000a3ffa3723e */ /* 0x000fe200030004ff */
[C---:B------:R-:W-:Y:S01]  /*8360*/  FFMA R50, R81.reuse, R133, R50 ;  /* 0x0000008551327223 */ /* 0x040fe20000000032 */
[----:B------:R-:W-:Y:S01]  /*8370*/  FMUL R54, R78, R61 ;  /* 0x0000003d4e367220 */ /* 0x000fe20000400000 */
[--C-:B------:R-:W-:Y:S01]  /*8380*/  HADD2.F32 R136, -RZ, R162.reuse.H0_H0 ;  /* 0x200000a2ff887230 */ /* 0x100fe20000004100 */
[----:B------:R1:W-:Y:S01]  /*8390*/  STS.128 [R197+0x6010], R16 ;  /* 0x00601010c5007388 */ /* 0x0003e20000000c00 */
[----:B------:R-:W-:Y:S01]  /*83a0*/  F2FP.SATFINITE.E5M2.F32.PACK_AB_MERGE_C R35, R36, R35, RZ ;  /* 0x000000232423723e */ /* 0x000fe200048060ff */
[C---:B------:R-:W-:Y:S01]  /*83b0*/  FFMA R51, R81.reuse, R132, R51 ;  /* 0x0000008451337223 */ /* 0x040fe20000000033 */
[----:B------:R-:W-:Y:S01]  /*83c0*/  F2FP.SATFINITE.E5M2.F32.PACK_AB_MERGE_C R39, R40, R39, RZ ;  /* 0x000000272827723e */ /* 0x000fe200048060ff */
[----:B------:R-:W-:Y:S02]  /*83d0*/  HADD2.F32 R139, -RZ, R162.H1_H1 ;  /* 0x300000a2ff8b7230 */ /* 0x000fe40000004100 */
[C---:B------:R-:W-:Y:S01]  /*83e0*/  FMUL R55, R78.reuse, R62 ;  /* 0x0000003e4e377220 */ /* 0x040fe20000400000 */
[C---:B------:R-:W-:Y:S01]  /*83f0*/  FFMA R52, R81.reuse, R135, R52 ;  /* 0x0000008751347223 */ /* 0x040fe20000000034 */
[----:B------:R-:W-:Y:S01]  /*8400*/  FMUL R56, R78, R63 ;  /* 0x0000003f4e387220 */ /* 0x000fe20000400000 */
[C---:B------:R-:W-:Y:S01]  /*8410*/  FFMA R53, R81.reuse, R134, R53 ;  /* 0x0000008651357223 */ /* 0x040fe20000000035 */
[C---:B------:R-:W-:Y:S01]  /*8420*/  FFMA R54, R81.reuse, R137, R54 ;  /* 0x0000008951367223 */ /* 0x040fe20000000036 */
[--C-:B------:R-:W-:Y:S02]  /*8430*/  HADD2.F32 R84, -RZ, R163.reuse.H0_H0 ;  /* 0x200000a3ff547230 */ /* 0x100fe40000004100 */
[C---:B------:R-:W-:Y:S01]  /*8440*/  FFMA R55, R81.reuse, R136, R55 ;  /* 0x0000008851377223 */ /* 0x040fe20000000037 */
[----:B------:R-:W-:Y:S02]  /*8450*/  HADD2.F32 R85, -RZ, R163.H1_H1 ;  /* 0x300000a3ff557230 */ /* 0x000fe40000004100 */
[C---:B------:R-:W-:Y:S01]  /*8460*/  FFMA R56, R81.reuse, R139, R56 ;  /* 0x0000008b51387223 */ /* 0x040fe20000000038 */
[----:B------:R-:W-:Y:S01]  /*8470*/  F2FP.SATFINITE.E5M2.F32.PACK_AB_MERGE_C R43, R44, R43, RZ ;  /* 0x0000002b2c2b723e */ /* 0x000fe200048060ff */
[C---:B------:R-:W-:Y:S01]  /*8480*/  FFMA R57, R81.reuse, R82, R57 ;  /* 0x0000005251397223 */ /* 0x040fe20000000039 */
[C---:B------:R-:W-:Y:S01]  /*8490*/  FFMA R58, R81.reuse, R83, R58 ;  /* 0x00000053513a7223 */ /* 0x040fe2000000003a */
[C---:B------:R-:W-:Y:S01]  /*84a0*/  FFMA R59, R81.reuse, R84, R59 ;  /* 0x00000054513b7223 */ /* 0x040fe2000000003b */
[----:B------:R-:W-:Y:S01]  /*84b0*/  F2FP.SATFINITE.E5M2.F32.PACK_AB_MERGE_C R33, R34, R33, R35 ;  /* 0x000000212221723e */ /* 0x000fe20004806023 */
[----:B------:R-:W-:Y:S01]  /*84c0*/  FFMA R60, R81, R85, R60 ;  /* 0x00000055513c7223 */ /* 0x000fe2000000003c */
[----:B------:R-:W-:Y:S02]  /*84d0*/  F2FP.SATFINITE.E5M2.F32.PACK_AB_MERGE_C R32, R30, R29, R32 ;  /* 0x0000001d1e20723e */ /* 0x000fe40004806020 */
        /* <DEDUP_REMOVED lines=11> */
[----:B------:R-:W-:Y:S03]  /*8590*/  IADD3 R76, PT, PT, R76, 0x1, RZ ;  /* 0x000000014c4c7810 */ /* 0x000fe60007ffe0ff */
        /* <DEDUP_REMOVED lines=9> */
[----:B------:R-:W-:Y:S02]  /*8630*/  UIADD3 UR8, UP0, UPT, UR52, 0x680, URZ ;  /* 0x0000068034087890 */ /* 0x000fe4000ff1e0ff */
[----:B------:R-:W-:Y:S02]  /*8640*/  UIADD3 UR5, UPT, UPT, UR41, 0x40, URZ ;  /* 0x0000004029057890 */ /* 0x000fe4000fffe0ff */
[----:B------:R-:W-:Y:S02]  /*8650*/  UIADD3 UR4, UPT, UPT, UR49, 0x6200, URZ ;  /* 0x0000620031047890 */ /* 0x000fe4000fffe0ff */
[----:B------:R-:W-:Y:S01]  /*8660*/  UIADD3.X UR9, UPT, UPT, URZ, UR53, URZ, UP0, !UPT ;  /* 0x00000035ff097290 */ /* 0x000fe200087fe4ff */
[----:B------:R-:W-:Y:S01]  /*8670*/  UMOV UR6, UR42 ;  /* 0x0000002a00067c82 */ /* 0x000fe20008000000 */
[----:B------:R-:W-:Y:S07]  /*8680*/  UMOV UR7, UR36 ;  /* 0x0000002400077c82 */ /* 0x000fee0008000000 */
[----:B------:R2:W-:Y:S01]  /*8690*/  UTMASTG.3D [UR4], [UR8] ;  /* 0x00000004080073b5 */ /* 0x0005e20008010000 */
[----:B------:R0:W-:Y:S01]  /*86a0*/  UTMACMDFLUSH ;  /* 0x00000000000079b7 */ /* 0x0001e20000000000 */
[----:B--2---:R-:W-:Y:S04]  /*86b0*/  DEPBAR.LE SB0, 0x1 ;  /* 0x000080400000791a */ /* 0x004fe80000000000 */
.L_x_121:
[----:B------:R-:W-:Y:S05]  /*86c0*/  BSYNC.RECONVERGENT B0 ;  /* 0x0000000000007941 */ /* 0x000fea0003800200 */
.L_x_120:
[----:B------:R-:W-:Y:S01]  /*86d0*/  BAR.SYNC.DEFER_BLOCKING 0x1, 0x80 ;  /* 0x0042000000007b1d */ /* 0x000fe20000010000 */
[----:B------:R-:W-:Y:S01]  /*86e0*/  ISETP.NE.AND P2, PT, R194, RZ, PT ;  /* 0x000000ffc200720c */ /* 0x000fe20003f45270 */
[----:B------:R-:W-:Y:S01]  /*86f0*/  IMAD.IADD R20, R75, 0x1, R147 ;  /* 0x000000014b147824 */ /* 0x000fe200078e0293 */
[----:B------:R-:W-:Y:S01]  /*8700*/  ISETP.NE.AND P0, PT, R196, 0x2, PT ;  /* 0x00000002c400780c */ /* 0x000fe20003f05270 */
[----:B------:R-:W-:Y:S01]  /*8710*/  IMAD.IADD R21, R77, 0x1, R170 ;  /* 0x000000014d157824 */ /* 0x000fe200078e02aa */
[----:B------:R-:W-:Y:S02]  /*8720*/  ISETP.NE.AND P1, PT, R76, 0x4, PT ;  /* 0x000000044c00780c */ /* 0x000fe40003f25270 */
[----:B------:R-:W-:Y:S02]  /*8730*/  SEL R3, RZ, 0x1, P0 ;  /* 0x00000001ff037807 */ /* 0x000fe40000000000 */
[----:B------:R-:W-:Y:S02]  /*8740*/  SEL R0, RZ, 0x1, P1 ;  /* 0x00000001ff007807 */ /* 0x000fe40000800000 */
[----:B------:R-:W-:Y:S02]  /*8750*/  LOP3.LUT R182, R182, R3, RZ, 0x3c, !PT ;  /* 0x00000003b6b67212 */ /* 0x000fe400078e3cff */
[----:B------:R-:W-:Y:S02]  /*8760*/  LOP3.LUT R183, R183, R0, RZ, 0x3c, !PT ;  /* 0x00000000b7b77212 */ /* 0x000fe400078e3cff */
[----:B------:R-:W-:Y:S02]  /*8770*/  @P2 R2UR UR36, R179 ;  /* 0x00000000b32422ca */ /* 0x000fe400000e0000 */
[----:B------:R-:W-:Y:S02]  /*8780*/  SEL R196, R196, RZ, P0 ;  /* 0x000000ffc4c47207 */ /* 0x000fe40000000000 */
[----:B------:R-:W-:Y:S01]  /*8790*/  SEL R76, R76, RZ, P1 ;  /* 0x000000ff4c4c7207 */ /* 0x000fe20000800000 */
[----:B------:R-:W-:Y:S10]  /*87a0*/  @P2 BRA `(.L_x_122) ;  /* 0xffffffc400c02947 */ /* 0x000ff4000383ffff */
[----:B------:R-:W-:Y:S05]  /*87b0*/  EXIT ;  /* 0x000000000000794d */ /* 0x000fea0003800000 */
.L_x_24:
[----:B--2---:R2:W4:Y:S02]  /*87c0*/  SYNCS.PHASECHK.TRANS64.TRYWAIT P0, [R3+URZ+0xd0], R2 ;  /* 0x0000d002030075a7 */ /* 0x00452400080011ff */
[----:B----4-:R-:W-:Y:S05]  /*87d0*/  @!P0 NANOSLEEP.SYNCS 0x989680 ;  /* 0x009896800000895d */ /* 0x010fea0003900000 */
[----:B------:R-:W4:Y:S02]  /*87e0*/  @!P0 SYNCS.PHASECHK.TRANS64 P0, [R3+URZ+0xd0], R2 ;  /* 0x0000d002030085a7 */ /* 0x000f2400080010ff */
[----:B----4-:R-:W-:Y:S05]  /*87f0*/  @!P0 BRA `(.L_x_24) ;  /* 0xfffffffc00f08947 */ /* 0x010fea000383ffff */
[----:B------:R-:W-:Y:S05]  /*8800*/  BRA `(.L_x_123) ;  /* 0xffffff8c00e87947 */ /* 0x000fea000383ffff */
.L_x_27:
[----:B-1----:R-:W-:-:S07]  /*8810*/  MOV R2, UR33 ;  /* 0x0000002100027c02 */ /* 0x002fce0008000f00 */
.L_x_124:
[----:B-1----:R1:W2:Y:S02]  /*8820*/  SYNCS.PHASECHK.TRANS64.TRYWAIT P0, [R2+URZ+0x18], R5 ;  /* 0x00001805020075a7 */ /* 0x0022a400080011ff */
[----:B--2---:R-:W-:Y:S05]  /*8830*/  @!P0 NANOSLEEP.SYNCS 0x989680 ;  /* 0x009896800000895d */ /* 0x004fea0003900000 */
[----:B------:R-:W2:Y:S02]  /*8840*/  @!P0 SYNCS.PHASECHK.TRANS64 P0, [R2+URZ+0x18], R5 ;  /* 0x00001805020085a7 */ /* 0x000ea400080010ff */
[----:B--2---:R-:W-:Y:S05]  /*8850*/  @!P0 BRA `(.L_x_124) ;  /* 0xfffffffc00f08947 */ /* 0x004fea000383ffff */
[----:B------:R-:W-:Y:S05]  /*8860*/  BRA `(.L_x_26) ;  /* 0xffffff9000507947 */ /* 0x000fea000383ffff */
.L_x_34:
[----:B-1----:R-:W-:-:S07]  /*8870*/  MOV R2, UR17 ;  /* 0x0000001100027c02 */ /* 0x002fce0008000f00 */
.L_x_125:
[----:B-1----:R1:W2:Y:S02]  /*8880*/  SYNCS.PHASECHK.TRANS64.TRYWAIT P0, [R2+URZ+0x18], R5 ;  /* 0x00001805020075a7 */ /* 0x0022a400080011ff */
[----:B--2---:R-:W-:Y:S05]  /*8890*/  @!P0 NANOSLEEP.SYNCS 0x989680 ;  /* 0x009896800000895d */ /* 0x004fea0003900000 */
[----:B------:R-:W2:Y:S02]  /*88a0*/  @!P0 SYNCS.PHASECHK.TRANS64 P0, [R2+URZ+0x18], R5 ;  /* 0x00001805020085a7 */ /* 0x000ea400080010ff */
[----:B--2---:R-:W-:Y:S05]  /*88b0*/  @!P0 BRA `(.L_x_125) ;  /* 0xfffffffc00f08947 */ /* 0x004fea000383ffff */
[----:B------:R-:W-:Y:S05]  /*88c0*/  BRA `(.L_x_33) ;  /* 0xffffff94000c7947 */ /* 0x000fea000383ffff */
.L_x_39:
[----:B-1----:R1:W2:Y:S02]  /*88d0*/  SYNCS.PHASECHK.TRANS64.TRYWAIT P0, [R2+URZ+0x60], R3 ;  /* 0x00006003020075a7 */ /* 0x0022a400080011ff */
[----:B--2---:R-:W-:Y:S05]  /*88e0*/  @!P0 NANOSLEEP.SYNCS 0x989680 ;  /* 0x009896800000895d */ /* 0x004fea0003900000 */
[----:B------:R-:W2:Y:S02]  /*88f0*/  @!P0 SYNCS.PHASECHK.TRANS64 P0, [R2+URZ+0x60], R3 ;  /* 0x00006003020085a7 */ /* 0x000ea400080010ff */
[----:B--2---:R-:W-:Y:S05]  /*8900*/  @!P0 BRA `(.L_x_39) ;  /* 0xfffffffc00f08947 */ /* 0x004fea000383ffff */
[----:B------:R-:W-:Y:S05]  /*8910*/  BRA `(.L_x_126) ;  /* 0xffffff9400b07947 */ /* 0x000fea000383ffff */
.L_x_43:
[----:B---3--:R-:W-:-:S07]  /*8920*/  MOV R0, UR5 ;  /* 0x0000000500007c02 */ /* 0x008fce0008000f00 */
.L_x_127:
[----:B-1----:R1:W2:Y:S02]  /*8930*/  SYNCS.PHASECHK.TRANS64.TRYWAIT P0, [R0+URZ], R3 ;  /* 0x00000003000075a7 */ /* 0x0022a400080011ff */
[----:B--2---:R-:W-:Y:S05]  /*8940*/  @!P0 NANOSLEEP.SYNCS 0x989680 ;  /* 0x009896800000895d */ /* 0x004fea0003900000 */
[----:B------:R-:W2:Y:S02]  /*8950*/  @!P0 SYNCS.PHASECHK.TRANS64 P0, [R0+URZ], R3 ;  /* 0x00000003000085a7 */ /* 0x000ea400080010ff */
[----:B--2---:R-:W-:Y:S05]  /*8960*/  @!P0 BRA `(.L_x_127) ;  /* 0xfffffffc00f08947 */ /* 0x004fea000383ffff */
[----:B------:R-:W-:Y:S05]  /*8970*/  BRA `(.L_x_128) ;  /* 0xffffff9c00207947 */ /* 0x000fea000383ffff */
.L_x_44:
[----:B---3--:R-:W-:-:S07]  /*8980*/  MOV R0, UR5 ;  /* 0x0000000500007c02 */ /* 0x008fce0008000f00 */
.L_x_129:
[----:B-1----:R1:W2:Y:S02]  /*8990*/  SYNCS.PHASECHK.TRANS64.TRYWAIT P0, [R0+URZ], R3 ;  /* 0x00000003000075a7 */ /* 0x0022a400080011ff */
[----:B--2---:R-:W-:Y:S05]  /*89a0*/  @!P0 NANOSLEEP.SYNCS 0x989680 ;  /* 0x009896800000895d */ /* 0x004fea0003900000 */
[----:B------:R-:W2:Y:S02]  /*89b0*/  @!P0 SYNCS.PHASECHK.TRANS64 P0, [R0+URZ], R3 ;  /* 0x00000003000085a7 */ /* 0x000ea400080010ff */
[----:B--2---:R-:W-:Y:S05]  /*89c0*/  @!P0 BRA `(.L_x_129) ;  /* 0xfffffffc00f08947 */ /* 0x004fea000383ffff */
[----:B------:R-:W-:Y:S05]  /*89d0*/  BRA `(.L_x_130) ;  /* 0xffffff9c002c7947 */ /* 0x000fea000383ffff */
.L_x_47:
[----:B-1----:R1:W2:Y:S02]  /*89e0*/  SYNCS.PHASECHK.TRANS64.TRYWAIT P0, [R0+URZ+0xc0], R5 ;  /* 0x0000c005000075a7 */ /* 0x0022a400080011ff */
[----:B--2---:R-:W-:Y:S05]  /*89f0*/  @!P0 NANOSLEEP.SYNCS 0x989680 ;  /* 0x009896800000895d */ /* 0x004fea0003900000 */
[----:B------:R-:W2:Y:S02]  /*8a00*/  @!P0 SYNCS.PHASECHK.TRANS64 P0, [R0+URZ+0xc0], R5 ;  /* 0x0000c005000085a7 */ /* 0x000ea400080010ff */
[----:B--2---:R-:W-:Y:S05]  /*8a10*/  @!P0 BRA `(.L_x_47) ;  /* 0xfffffffc00f08947 */ /* 0x004fea000383ffff */
[----:B------:R-:W-:Y:S05]  /*8a20*/  BRA `(.L_x_131) ;  /* 0xffffff9c008c7947 */ /* 0x000fea000383ffff */
.L_x_48:
[----:B------:R-:W-:-:S07]  /*8a30*/  MOV R0, UR5 ;  /* 0x0000000500007c02 */ /* 0x000fce0008000f00 */
.L_x_132:
[----:B-1----:R1:W2:Y:S02]  /*8a40*/  SYNCS.PHASECHK.TRANS64.TRYWAIT P0, [R0+URZ+0x70], R7 ;  /* 0x00007007000075a7 */ /* 0x0022a400080011ff */
[----:B--2---:R-:W-:Y:S05]  /*8a50*/  @!P0 NANOSLEEP.SYNCS 0x989680 ;  /* 0x009896800000895d */ /* 0x004fea0003900000 */
[----:B------:R-:W2:Y:S02]  /*8a60*/  @!P0 SYNCS.PHASECHK.TRANS64 P0, [R0+URZ+0x70], R7 ;  /* 0x00007007000085a7 */ /* 0x000ea400080010ff */
[----:B--2---:R-:W-:Y:S05]  /*8a70*/  @!P0 BRA `(.L_x_132) ;  /* 0xfffffffc00f08947 */ /* 0x004fea000383ffff */
[----:B------:R-:W-:Y:S05]  /*8a80*/  BRA `(.L_x_133) ;  /* 0xffffff9c009c7947 */ /* 0x000fea000383ffff */
.L_x_49:
[----:B-1----:R1:W2:Y:S02]  /*8a90*/  SYNCS.PHASECHK.TRANS64.TRYWAIT P1, [R0+URZ+0x60], R5 ;  /* 0x00006005000075a7 */ /* 0x0022a400080211ff */
[----:B--2---:R-:W-:Y:S05]  /*8aa0*/  @!P1 NANOSLEEP.SYNCS 0x989680 ;  /* 0x009896800000995d */ /* 0x004fea0003900000 */
[----:B------:R-:W2:Y:S02]  /*8ab0*/  @!P1 SYNCS.PHASECHK.TRANS64 P1, [R0+URZ+0x60], R5 ;  /* 0x00006005000095a7 */ /* 0x000ea400080210ff */
[----:B--2---:R-:W-:Y:S05]  /*8ac0*/  @!P1 BRA `(.L_x_49) ;  /* 0xfffffffc00f09947 */ /* 0x004fea000383ffff */
[----:B------:R-:W-:Y:S05]  /*8ad0*/  BRA `(.L_x_134) ;  /* 0xffffff9c00cc7947 */ /* 0x000fea000383ffff */
.L_x_52:
[----:B------:R-:W-:-:S07]  /*8ae0*/  MOV R0, UR5 ;  /* 0x0000000500007c02 */ /* 0x000fce0008000f00 */
.L_x_135:
[----:B-1----:R1:W2:Y:S02]  /*8af0*/  SYNCS.PHASECHK.TRANS64.TRYWAIT P0, [R0+URZ+0x70], R3 ;  /* 0x00007003000075a7 */ /* 0x0022a400080011ff */
[----:B--2---:R-:W-:Y:S05]  /*8b00*/  @!P0 NANOSLEEP.SYNCS 0x989680 ;  /* 0x009896800000895d */ /* 0x004fea0003900000 */
[----:B------:R-:W2:Y:S02]  /*8b10*/  @!P0 SYNCS.PHASECHK.TRANS64 P0, [R0+URZ+0x70], R3 ;  /* 0x00007003000085a7 */ /* 0x000ea400080010ff */
[----:B--2---:R-:W-:Y:S05]  /*8b20*/  @!P0 BRA `(.L_x_135) ;  /* 0xfffffffc00f08947 */ /* 0x004fea000383ffff */
[----:B------:R-:W-:Y:S05]  /*8b30*/  BRA `(.L_x_51) ;  /* 0xffffffa000207947 */ /* 0x000fea000383ffff */
.L_x_61:
[----:B-1----:R-:W-:-:S04]  /*8b40*/  MOV R4, UR6 ;  /* 0x0000000600047c02 */ /* 0x002fc80008000f00 */
[----:B------:R1:W2:Y:S03]  /*8b50*/  SYNCS.PHASECHK.TRANS64.TRYWAIT P0, [R4+URZ+0x8], R5 ;  /* 0x00000805040075a7 */ /* 0x0002a600080011ff */
[----:B--2---:R-:W-:Y:S05]  /*8b60*/  @!P0 NANOSLEEP.SYNCS 0x989680 ;  /* 0x009896800000895d */ /* 0x004fea0003900000 */
[----:B------:R-:W2:Y:S02]  /*8b70*/  @!P0 SYNCS.PHASECHK.TRANS64 P0, [R4+URZ+0x8], R5 ;  /* 0x00000805040085a7 */ /* 0x000ea400080010ff */
[----:B--2---:R-:W-:Y:S05]  /*8b80*/  @!P0 BRA `(.L_x_61) ;  /* 0xfffffffc00ec8947 */ /* 0x004fea000383ffff */
[----:B------:R-:W-:Y:S05]  /*8b90*/  BRA `(.L_x_60) ;  /* 0xffffffa000d47947 */ /* 0x000fea000383ffff */
.L_x_63:
[----:B------:R-:W-:Y:S01]  /*8ba0*/  BSSY B0, `(.L_x_136) ;  /* 0x0000006000007945 */ /* 0x000fe20003800000 */
[----:B------:R-:W-:-:S07]  /*8bb0*/  MOV R15, 0xffffffff ;  /* 0xffffffff000f7802 */ /* 0x000fce0000000f00 */
[----:B-1---5:R-:W-:Y:S05]  /*8bc0*/  WARPSYNC.COLLECTIVE R15, `(.L_x_137) ;  /* 0x000000000f0c7348 */ /* 0x022fea0003c00000 */
[----:B------:R-:W-:Y:S02]  /*8bd0*/  ELECT P6, UR79, PT ;  /* 0x00000000004f782f */ /* 0x000fe400038c0000 */
[----:B------:R-:W-:Y:S01]  /*8be0*/  MOV R14, UR79 ;  /* 0x0000004f000e7c02 */ /* 0x000fe20008000f00 */
[----:B-1---5:R-:W-:Y:S10]  /*8bf0*/  ENDCOLLECTIVE ;  /* 0x000000000000791b */ /* 0x022ff40003800000 */
.L_x_137:
[----:B------:R-:W-:Y:S05]  /*8c00*/  BSYNC B0 ;  /* 0x0000000000007941 */ /* 0x000fea0003800000 */
.L_x_136:
[----:B------:R-:W-:Y:S05]  /*8c10*/  BRA `(.L_x_138) ;  /* 0xffffffa400047947 */ /* 0x000fea000383ffff */
.L_x_65:
[----:B-1----:R-:W-:-:S04]  /*8c20*/  MOV R2, UR6 ;  /* 0x0000000600027c02 */ /* 0x002fc80008000f00 */
[----:B------:R1:W2:Y:S03]  /*8c30*/  SYNCS.PHASECHK.TRANS64.TRYWAIT P0, [R2+URZ+0x8], R3 ;  /* 0x00000803020075a7 */ /* 0x0002a600080011ff */
[----:B--2---:R-:W-:Y:S05]  /*8c40*/  @!P0 NANOSLEEP.SYNCS 0x989680 ;  /* 0x009896800000895d */ /* 0x004fea0003900000 */
[----:B------:R-:W2:Y:S02]  /*8c50*/  @!P0 SYNCS.PHASECHK.TRANS64 P0, [R2+URZ+0x8], R3 ;  /* 0x00000803020085a7 */ /* 0x000ea400080010ff */
[----:B--2---:R-:W-:Y:S05]  /*8c60*/  @!P0 BRA `(.L_x_65) ;  /* 0xfffffffc00ec8947 */ /* 0x004fea000383ffff */
[----:B------:R-:W-:Y:S05]  /*8c70*/  BRA `(.L_x_64) ;  /* 0xffffffa400087947 */ /* 0x000fea000383ffff */
.L_x_66:
[----:B-1----:R1:W2:Y:S02]  /*8c80*/  SYNCS.PHASECHK.TRANS64.TRYWAIT P0, [R0+URZ+0x60], R5 ;  /* 0x00006005000075a7 */ /* 0x0022a400080011ff */
[----:B--2---:R-:W-:Y:S05]  /*8c90*/  @!P0 NANOSLEEP.SYNCS 0x989680 ;  /* 0x009896800000895d */ /* 0x004fea0003900000 */
[----:B------:R-:W2:Y:S02]  /*8ca0*/  @!P0 SYNCS.PHASECHK.TRANS64 P0, [R0+URZ+0x60], R5 ;  /* 0x00006005000085a7 */ /* 0x000ea400080010ff */
[----:B--2---:R-:W-:Y:S05]  /*8cb0*/  @!P0 BRA `(.L_x_66) ;  /* 0xfffffffc00f08947 */ /* 0x004fea000383ffff */
[----:B------:R-:W-:Y:S05]  /*8cc0*/  BRA `(.L_x_139) ;  /* 0xffffffa400dc7947 */ /* 0x000fea000383ffff */
.L_x_68:
[----:B------:R-:W-:-:S07]  /*8cd0*/  MOV R0, UR11 ;  /* 0x0000000b00007c02 */ /* 0x000fce0008000f00 */
.L_x_140:
[----:B-1----:R1:W2:Y:S02]  /*8ce0*/  SYNCS.PHASECHK.TRANS64.TRYWAIT P0, [R0+URZ+0xa0], R5 ;  /* 0x0000a005000075a7 */ /* 0x0022a400080011ff */
[----:B--2---:R-:W-:Y:S05]  /*8cf0*/  @!P0 NANOSLEEP.SYNCS 0x989680 ;  /* 0x009896800000895d */ /* 0x004fea0003900000 */
[----:B------:R-:W2:Y:S02]  /*8d00*/  @!P0 SYNCS.PHASECHK.TRANS64 P0, [R0+URZ+0xa0], R5 ;  /* 0x0000a005000085a7 */ /* 0x000ea400080010ff */
[----:B--2---:R-:W-:Y:S05]  /*8d10*/  @!P0 BRA `(.L_x_140) ;  /* 0xfffffffc00f08947 */ /* 0x004fea000383ffff */
[----:B------:R-:W-:Y:S05]  /*8d20*/  BRA `(.L_x_141) ;  /* 0xffffffa800247947 */ /* 0x000fea000383ffff */
.L_x_71:
[----:B------:R-:W-:Y:S07]  /*8d30*/  MOV R0, UR9 ;  /* 0x0000000900007c02 */ /* 0x000fee0008000f00 */
.L_x_142:
[----:B-1----:R1:W2:Y:S02]  /*8d40*/  SYNCS.PHASECHK.TRANS64.TRYWAIT P0, [R0+URZ], R5 ;  /* 0x00000005000075a7 */ /* 0x0022a400080011ff */
[----:B--2---:R-:W-:Y:S05]  /*8d50*/  @!P0 NANOSLEEP.SYNCS 0x989680 ;  /* 0x009896800000895d */ /* 0x004fea0003900000 */
[----:B------:R-:W2:Y:S02]  /*8d60*/  @!P0 SYNCS.PHASECHK.TRANS64 P0, [R0+URZ], R5 ;  /* 0x00000005000085a7 */ /* 0x000ea400080010ff */
[----:B--2---:R-:W-:Y:S05]  /*8d70*/  @!P0 BRA `(.L_x_142) ;  /* 0xfffffffc00f08947 */ /* 0x004fea000383ffff */
[----:B------:R-:W-:Y:S05]  /*8d80*/  BRA `(.L_x_70) ;  /* 0xffffffa8003c7947 */ /* 0x000fea000383ffff */
.L_x_75:
[----:B-1----:R-:W-:-:S07]  /*8d90*/  MOV R0, UR7 ;  /* 0x0000000700007c02 */ /* 0x002fce0008000f00 */
.L_x_143:
[----:B-1----:R1:W2:Y:S02]  /*8da0*/  SYNCS.PHASECHK.TRANS64.TRYWAIT P0, [R0+URZ], R3 ;  /* 0x00000003000075a7 */ /* 0x0022a400080011ff */
[----:B--2---:R-:W-:Y:S05]  /*8db0*/  @!P0 NANOSLEEP.SYNCS 0x989680 ;  /* 0x009896800000895d */ /* 0x004fea0003900000 */
[----:B------:R-:W2:Y:S02]  /*8dc0*/  @!P0 SYNCS.PHASECHK.TRANS64 P0, [R0+URZ], R3 ;  /* 0x00000003000085a7 */ /* 0x000ea400080010ff */
[----:B--2---:R-:W-:Y:S05]  /*8dd0*/  @!P0 BRA `(.L_x_143) ;  /* 0xfffffffc00f08947 */ /* 0x004fea000383ffff */
[----:B------:R-:W-:Y:S05]  /*8de0*/  BRA `(.L_x_144) ;  /* 0xffffffa800f47947 */ /* 0x000fea000383ffff */
.L_x_76:
[----:B------:R-:W-:-:S07]  /*8df0*/  MOV R0, UR7 ;  /* 0x0000000700007c02 */ /* 0x000fce0008000f00 */
.L_x_145:
[----:B-1----:R1:W2:Y:S02]  /*8e00*/  SYNCS.PHASECHK.TRANS64.TRYWAIT P0, [R0+URZ], R3 ;  /* 0x00000003000075a7 */ /* 0x0022a400080011ff */
[----:B--2---:R-:W-:Y:S05]  /*8e10*/  @!P0 NANOSLEEP.SYNCS 0x989680 ;  /* 0x009896800000895d */ /* 0x004fea0003900000 */
[----:B------:R-:W2:Y:S02]  /*8e20*/  @!P0 SYNCS.PHASECHK.TRANS64 P0, [R0+URZ], R3 ;  /* 0x00000003000085a7 */ /* 0x000ea400080010ff */
[----:B--2---:R-:W-:Y:S05]  /*8e30*/  @!P0 BRA `(.L_x_145) ;  /* 0xfffffffc00f08947 */ /* 0x004fea000383ffff */
[----:B------:R-:W-:Y:S05]  /*8e40*/  BRA `(.L_x_146) ;  /* 0xffffffac00007947 */ /* 0x000fea000383ffff */
.L_x_77:
[----:B------:R-:W-:-:S07]  /*8e50*/  MOV R0, UR7 ;  /* 0x0000000700007c02 */ /* 0x000fce0008000f00 */
.L_x_147:
[----:B-1----:R1:W2:Y:S02]  /*8e60*/  SYNCS.PHASECHK.TRANS64.TRYWAIT P0, [R0+URZ], R3 ;  /* 0x00000003000075a7 */ /* 0x0022a400080011ff */
[----:B--2---:R-:W-:Y:S05]  /*8e70*/  @!P0 NANOSLEEP.SYNCS 0x989680 ;  /* 0x009896800000895d */ /* 0x004fea0003900000 */
[----:B------:R-:W2:Y:S02]  /*8e80*/  @!P0 SYNCS.PHASECHK.TRANS64 P0, [R0+URZ], R3 ;  /* 0x00000003000085a7 */ /* 0x000ea400080010ff */
[----:B--2---:R-:W-:Y:S05]  /*8e90*/  @!P0 BRA `(.L_x_147) ;  /* 0xfffffffc00f08947 */ /* 0x004fea000383ffff */
[----:B------:R-:W-:Y:S05]  /*8ea0*/  BRA `(.L_x_148) ;  /* 0xffffffac000c7947 */ /* 0x000fea000383ffff */
.L_x_80:
[----:B------:R-:W-:-:S07]  /*8eb0*/  MOV R0, UR8 ;  /* 0x0000000800007c02 */ /* 0x000fce0008000f00 */
.L_x_149:
[----:B-1----:R1:W2:Y:S02]  /*8ec0*/  SYNCS.PHASECHK.TRANS64.TRYWAIT P1, [R0+URZ+0xe0], R3 ;  /* 0x0000e003000075a7 */ /* 0x0022a400080211ff */
[----:B--2---:R-:W-:Y:S05]  /*8ed0*/  @!P1 NANOSLEEP.SYNCS 0x989680 ;  /* 0x009896800000995d */ /* 0x004fea0003900000 */
[----:B------:R-:W2:Y:S02]  /*8ee0*/  @!P1 SYNCS.PHASECHK.TRANS64 P1, [R0+URZ+0xe0], R3 ;  /* 0x0000e003000095a7 */ /* 0x000ea400080210ff */
[----:B--2---:R-:W-:Y:S05]  /*8ef0*/  @!P1 BRA `(.L_x_149) ;  /* 0xfffffffc00f09947 */ /* 0x004fea000383ffff */
[----:B------:R-:W-:Y:S05]  /*8f00*/  BRA `(.L_x_150) ;  /* 0xffffffac00587947 */ /* 0x000fea000383ffff */
.L_x_85:
[----:B--2---:R2:W4:Y:S02]  /*8f10*/  SYNCS.PHASECHK.TRANS64.TRYWAIT P0, [R0+URZ+0x60], R3 ;  /* 0x00006003000075a7 */ /* 0x00452400080011ff */
[----:B----4-:R-:W-:Y:S05]  /*8f20*/  @!P0 NANOSLEEP.SYNCS 0x989680 ;  /* 0x009896800000895d */ /* 0x010fea0003900000 */
[----:B------:R-:W4:Y:S02]  /*8f30*/  @!P0 SYNCS.PHASECHK.TRANS64 P0, [R0+URZ+0x60], R3 ;  /* 0x00006003000085a7 */ /* 0x000f2400080010ff */
[----:B----4-:R-:W-:Y:S05]  /*8f40*/  @!P0 BRA `(.L_x_85) ;  /* 0xfffffffc00f08947 */ /* 0x010fea000383ffff */
[----:B------:R-:W-:Y:S05]  /*8f50*/  BRA `(.L_x_151) ;  /* 0xffffffb000647947 */ /* 0x000fea000383ffff */
.L_x_88:
[----:B------:R-:W-:Y:S07]  /*8f60*/  MOV R0, UR6 ;  /* 0x0000000600007c02 */ /* 0x000fee0008000f00 */
.L_x_152:
[----:B--2---:R2:W4:Y:S02]  /*8f70*/  SYNCS.PHASECHK.TRANS64.TRYWAIT P0, [R0+URZ+0x58], R3 ;  /* 0x00005803000075a7 */ /* 0x00452400080011ff */
[----:B----4-:R-:W-:Y:S05]  /*8f80*/  @!P0 NANOSLEEP.SYNCS 0x989680 ;  /* 0x009896800000895d */ /* 0x010fea0003900000 */
[----:B------:R-:W4:Y:S02]  /*8f90*/  @!P0 SYNCS.PHASECHK.TRANS64 P0, [R0+URZ+0x58], R3 ;  /* 0x00005803000085a7 */ /* 0x000f2400080010ff */
[----:B----4-:R-:W-:Y:S05]  /*8fa0*/  @!P0 BRA `(.L_x_152) ;  /* 0xfffffffc00f08947 */ /* 0x010fea000383ffff */
[----:B------:R-:W-:Y:S05]  /*8fb0*/  BRA `(.L_x_87) ;  /* 0xffffffb400447947 */ /* 0x000fea000383ffff */
.L_x_91:
[----:B--2---:R-:W-:Y:S07]  /*8fc0*/  MOV R3, UR6 ;  /* 0x0000000600037c02 */ /* 0x004fee0008000f00 */
.L_x_153:
[----:B-1----:R1:W2:Y:S02]  /*8fd0*/  SYNCS.PHASECHK.TRANS64.TRYWAIT P0, [R3+URZ+0x40], R12 ;  /* 0x0000400c030075a7 */ /* 0x0022a400080011ff */
[----:B--2---:R-:W-:Y:S05]  /*8fe0*/  @!P0 NANOSLEEP.SYNCS 0x989680 ;  /* 0x009896800000895d */ /* 0x004fea0003900000 */
[----:B------:R-:W2:Y:S02]  /*8ff0*/  @!P0 SYNCS.PHASECHK.TRANS64 P0, [R3+URZ+0x40], R12 ;  /* 0x0000400c030085a7 */ /* 0x000ea400080010ff */
[----:B--2---:R-:W-:Y:S05]  /*9000*/  @!P0 BRA `(.L_x_153) ;  /* 0xfffffffc00f08947 */ /* 0x004fea000383ffff */
[----:B------:R-:W-:Y:S05]  /*9010*/  BRA `(.L_x_154) ;  /* 0xffffffb400bc7947 */ /* 0x000fea000383ffff */
.L_x_92:
[----:B------:R-:W-:Y:S07]  /*9020*/  MOV R3, UR6 ;  /* 0x0000000600037c02 */ /* 0x000fee0008000f00 */
.L_x_155:
[----:B-1----:R1:W2:Y:S02]  /*9030*/  SYNCS.PHASECHK.TRANS64.TRYWAIT P0, [R3+URZ+0x48], R12 ;  /* 0x0000480c030075a7 */ /* 0x0022a400080011ff */
[----:B--2---:R-:W-:Y:S05]  /*9040*/  @!P0 NANOSLEEP.SYNCS 0x989680 ;  /* 0x009896800000895d */ /* 0x004fea0003900000 */
[----:B------:R-:W2:Y:S02]  /*9050*/  @!P0 SYNCS.PHASECHK.TRANS64 P0, [R3+URZ+0x48], R12 ;  /* 0x0000480c030085a7 */ /* 0x000ea400080010ff */
[----:B--2---:R-:W-:Y:S05]  /*9060*/  @!P0 BRA `(.L_x_155) ;  /* 0xfffffffc00f08947 */ /* 0x004fea000383ffff */
[----:B------:R-:W-:Y:S05]  /*9070*/  BRA `(.L_x_156) ;  /* 0xffffffb8003c7947 */ /* 0x000fea000383ffff */
.L_x_94:
[----:B------:R-:W-:-:S07]  /*9080*/  MOV R0, UR6 ;  /* 0x0000000600007c02 */ /* 0x000fce0008000f00 */
.L_x_157:
[----:B-1----:R1:W4:Y:S02]  /*9090*/  SYNCS.PHASECHK.TRANS64.TRYWAIT P0, [R0+URZ+0x40], R3 ;  /* 0x00004003000075a7 */ /* 0x00232400080011ff */
[----:B----4-:R-:W-:Y:S05]  /*90a0*/  @!P0 NANOSLEEP.SYNCS 0x989680 ;  /* 0x009896800000895d */ /* 0x010fea0003900000 */
[----:B------:R-:W4:Y:S02]  /*90b0*/  @!P0 SYNCS.PHASECHK.TRANS64 P0, [R0+URZ+0x40], R3 ;  /* 0x00004003000085a7 */ /* 0x000f2400080010ff */
[----:B----4-:R-:W-:Y:S05]  /*90c0*/  @!P0 BRA `(.L_x_157) ;  /* 0xfffffffc00f08947 */ /* 0x010fea000383ffff */
[----:B------:R-:W-:Y:S05]  /*90d0*/  BRA `(.L_x_158) ;  /* 0xffffffb800ac7947 */ /* 0x000fea000383ffff */
.L_x_96:
[----:B--2---:R2:W3:Y:S02]  /*90e0*/  SYNCS.PHASECHK.TRANS64.TRYWAIT P0, [R0+URZ+0x60], R3 ;  /* 0x00006003000075a7 */ /* 0x0044e400080011ff */
[----:B---3--:R-:W-:Y:S05]  /*90f0*/  @!P0 NANOSLEEP.SYNCS 0x989680 ;  /* 0x009896800000895d */ /* 0x008fea0003900000 */
[----:B------:R-:W3:Y:S02]  /*9100*/  @!P0 SYNCS.PHASECHK.TRANS64 P0, [R0+URZ+0x60], R3 ;  /* 0x00006003000085a7 */ /* 0x000ee400080010ff */
[----:B---3--:R-:W-:Y:S05]  /*9110*/  @!P0 BRA `(.L_x_96) ;  /* 0xfffffffc00f08947 */ /* 0x008fea000383ffff */
[----:B------:R-:W-:Y:S05]  /*9120*/  BRA `(.L_x_159) ;  /* 0xffffffbc00747947 */ /* 0x000fea000383ffff */
.L_x_107:
[----:B-1----:R1:W3:Y:S02]  /*9130*/  SYNCS.PHASECHK.TRANS64.TRYWAIT P1, [R3+URZ+0x30], R0 ;  /* 0x00003000030075a7 */ /* 0x0022e400080211ff */
[----:B---3--:R-:W-:Y:S05]  /*9140*/  @!P1 NANOSLEEP.SYNCS 0x989680 ;  /* 0x009896800000995d */ /* 0x008fea0003900000 */
[----:B------:R-:W3:Y:S02]  /*9150*/  @!P1 SYNCS.PHASECHK.TRANS64 P1, [R3+URZ+0x30], R0 ;  /* 0x00003000030095a7 */ /* 0x000ee400080210ff */
[----:B---3--:R-:W-:Y:S05]  /*9160*/  @!P1 BRA `(.L_x_107) ;  /* 0xfffffffc00f09947 */ /* 0x008fea000383ffff */
[----:B------:R-:W-:Y:S05]  /*9170*/  BRA `(.L_x_106) ;  /* 0xffffffc800987947 */ /* 0x000fea000383ffff */
.L_x_109:
[----:B-1----:R1:W4:Y:S02]  /*9180*/  SYNCS.PHASECHK.TRANS64.TRYWAIT P0, [R195+URZ+0x80], R2 ;  /* 0x00008002c30075a7 */ /* 0x00232400080011ff */
[----:B----4-:R-:W-:Y:S05]  /*9190*/  @!P0 NANOSLEEP.SYNCS 0x989680 ;  /* 0x009896800000895d */ /* 0x010fea0003900000 */
[----:B------:R-:W4:Y:S02]  /*91a0*/  @!P0 SYNCS.PHASECHK.TRANS64 P0, [R195+URZ+0x80], R2 ;  /* 0x00008002c30085a7 */ /* 0x000f2400080010ff */
[----:B----4-:R-:W-:Y:S05]  /*91b0*/  @!P0 BRA `(.L_x_109) ;  /* 0xfffffffc00f08947 */ /* 0x010fea000383ffff */
[----:B------:R-:W-:Y:S05]  /*91c0*/  BRA `(.L_x_108) ;  /* 0xffffffc800f47947 */ /* 0x000fea000383ffff */
.L_x_118:
[----:B--2---:R2:W3:Y:S02]  /*91d0*/  SYNCS.PHASECHK.TRANS64.TRYWAIT P0, [R216+URZ+0x30], R3 ;  /* 0x00003003d80075a7 */ /* 0x0044e400080011ff */
[----:B---3--:R-:W-:Y:S05]  /*91e0*/  @!P0 NANOSLEEP.SYNCS 0x989680 ;  /* 0x009896800000895d */ /* 0x008fea0003900000 */
[----:B------:R-:W3:Y:S02]  /*91f0*/  @!P0 SYNCS.PHASECHK.TRANS64 P0, [R216+URZ+0x30], R3 ;  /* 0x00003003d80085a7 */ /* 0x000ee400080010ff */
[----:B---3--:R-:W-:Y:S05]  /*9200*/  @!P0 BRA `(.L_x_118) ;  /* 0xfffffffc00f08947 */ /* 0x008fea000383ffff */
[----:B------:R-:W-:Y:S05]  /*9210*/  BRA `(.L_x_117) ;  /* 0xffffffe000007947 */ /* 0x000fea000383ffff */
        .weak           $__internal_0_$__cuda_sm10x_tcgen05_guardrail_trap_col_being_dealloced_not_returned_by_alloc
        .type           $__internal_0_$__cuda_sm10x_tcgen05_guardrail_trap_col_being_dealloced_not_returned_by_alloc,@function
        .size           $__internal_0_$__cuda_sm10x_tcgen05_guardrail_trap_col_being_dealloced_not_returned_by_alloc,($__internal_1_$__cuda_sm10x_tcgen05_guardrail_trap_phase_invalid_during_alloc - $__internal_0_$__cuda_sm10x_tcgen05_guardrail_trap_col_being_dealloced_not_returned_by_alloc)
$__internal_0_$__cuda_sm10x_tcgen05_guardrail_trap_col_being_dealloced_not_returned_by_alloc:
[----:B------:R-:W-:Y:S05]  /*9220*/  BPT.TRAP 0x1 ;  /* 0x000000040000795c */ /* 0x000fea0000300000 */
[----:B------:R-:W-:-:S04]  /*9230*/  HFMA2 R3, -RZ, RZ, 0, 0 ;  /* 0x00000000ff037431 */ /* 0x000fc800000001ff */
[----:B------:R-:W-:Y:S05]  /*9240*/  RET.REL.NODEC R2 `(_ZN7cutlass13device_kernelINS_4gemm6kernel13GemmUniversalIN4cute5tupleIJiiiiEEENS1_10collective13CollectiveMmaINS1_35MainloopSm100TmaUmmaWarpSpecializedILi3ELi2ELi4ENS5_IJNS4_1CILi2EEENSA_ILi1EEESC_EEEEENS5_IJNSA_ILi256EEENSA_ILi128EEENSA_ILi32EEEEEENS_12float_e5m2_tENS5_IJlSC_lEEESJ_SK_NS4_8TiledMMAINS4_8MMA_AtomIJNS4_10MMA_TraitsINS4_25SM100_MMA_F8F6F4_2x1SM_SSEJSJ_SJ_fSF_SG_NS4_17integral_constantINS4_4UMMA5MajorELSR_0EEESS_NSP_INSQ_7ScaleInELST_0EEESU_EEEEEENS4_6LayoutINS5_IJSC_SC_SC_EEENS5_IJNSA_ILi0EEESZ_SZ_EEEEENS5_IJNS4_10UnderscoreES12_S12_EEEEENS4_18SM100_TMA_2SM_LOADENS4_14ComposedLayoutINS4_7SwizzleILi1ELi4ELi3EEENS4_18smem_ptr_flag_bitsILi8EEENSX_INS5_IJNSA_ILi8EEESH_EEENS5_IJSH_SC_EEEEEEEvNS4_8identityES15_S1F_vS1G_EENS_8epilogue10collective18CollectiveEpilogueINS1I_23Sm100TmaWarpSpecializedILi2ELi2ELi64ELb0ELb0EEEJNS5_IJSG_SG_SH_EEENS5_IJNSX_ISG_SC_EENSX_INSA_ILi64EEESC_EEEEESJ_SK_SJ_SK_NS1I_6fusion15FusionCallbacksIS1M_NS1S_17LinearCombinationISJ_fSJ_fLNS_15FloatRoundStyleE2EEES1N_S1R_JEEENS4_5SM1004TMEM4LOAD26SM100_TMEM_LOAD_32dp32b64xENS4_13SM90_TMA_LOADENS16_INS17_ILi2ELi4ELi3EEES1A_NSX_INS5_IJS1B_S1P_EEENS5_IJS1P_SC_EEEEEEENS4_39AutoVectorizingCopyWithAssumedAlignmentILi128EEENS4_14SM90_TMA_STOREES27_S29_S29_EEEvvEEEEvNT_6ParamsE) ;  /* 0xffffff6c026c7950 */ /* 0x000fea0003c3ffff */
        .weak           $__internal_1_$__cuda_sm10x_tcgen05_guardrail_trap_phase_invalid_during_alloc
        .type           $__internal_1_$__cuda_sm10x_tcgen05_guardrail_trap_phase_invalid_during_alloc,@function
        .size           $__internal_1_$__cuda_sm10x_tcgen05_guardrail_trap_phase_invalid_during_alloc,($__internal_2_$__cuda_sm10x_tcgen05_guardrail_trap_unallocated_columns_being_dealloced - $__internal_1_$__cuda_sm10x_tcgen05_guardrail_trap_phase_invalid_during_alloc)
$__internal_1_$__cuda_sm10x_tcgen05_guardrail_trap_phase_invalid_during_alloc:
[----:B------:R-:W-:Y:S05]  /*9250*/  BPT.TRAP 0x1 ;  /* 0x000000040000795c */ /* 0x000fea0000300000 */
[----:B------:R-:W-:-:S04]  /*9260*/  MOV R3, 0x0 ;  /* 0x0000000000037802 */ /* 0x000fc80000000f00 */
[----:B------:R-:W-:Y:S05]  /*9270*/  RET.REL.NODEC R2 `(_ZN7cutlass13device_kernelINS_4gemm6kernel13GemmUniversalIN4cute5tupleIJiiiiEEENS1_10collective13CollectiveMmaINS1_35MainloopSm100TmaUmmaWarpSpecializedILi3ELi2ELi4ENS5_IJNS4_1CILi2EEENSA_ILi1EEESC_EEEEENS5_IJNSA_ILi256EEENSA_ILi128EEENSA_ILi32EEEEEENS_12float_e5m2_tENS5_IJlSC_lEEESJ_SK_NS4_8TiledMMAINS4_8MMA_AtomIJNS4_10MMA_TraitsINS4_25SM100_MMA_F8F6F4_2x1SM_SSEJSJ_SJ_fSF_SG_NS4_17integral_constantINS4_4UMMA5MajorELSR_0EEESS_NSP_INSQ_7ScaleInELST_0EEESU_EEEEEENS4_6LayoutINS5_IJSC_SC_SC_EEENS5_IJNSA_ILi0EEESZ_SZ_EEEEENS5_IJNS4_10UnderscoreES12_S12_EEEEENS4_18SM100_TMA_2SM_LOADENS4_14ComposedLayoutINS4_7SwizzleILi1ELi4ELi3EEENS4_18smem_ptr_flag_bitsILi8EEENSX_INS5_IJNSA_ILi8EEESH_EEENS5_IJSH_SC_EEEEEEEvNS4_8identityES15_S1F_vS1G_EENS_8epilogue10collective18CollectiveEpilogueINS1I_23Sm100TmaWarpSpecializedILi2ELi2ELi64ELb0ELb0EEEJNS5_IJSG_SG_SH_EEENS5_IJNSX_ISG_SC_EENSX_INSA_ILi64EEESC_EEEEESJ_SK_SJ_SK_NS1I_6fusion15FusionCallbacksIS1M_NS1S_17LinearCombinationISJ_fSJ_fLNS_15FloatRoundStyleE2EEES1N_S1R_JEEENS4_5SM1004TMEM4LOAD26SM100_TMEM_LOAD_32dp32b64xENS4_13SM90_TMA_LOADENS16_INS17_ILi2ELi4ELi3EEES1A_NSX_INS5_IJS1B_S1P_EEENS5_IJS1P_SC_EEEEEEENS4_39AutoVectorizingCopyWithAssumedAlignmentILi128EEENS4_14SM90_TMA_STOREES27_S29_S29_EEEvvEEEEvNT_6ParamsE) ;  /* 0xffffff6c02607950 */ /* 0x000fea0003c3ffff */
        .weak           $__internal_2_$__cuda_sm10x_tcgen05_guardrail_trap_unallocated_columns_being_dealloced
        .type           $__internal_2_$__cuda_sm10x_tcgen05_guardrail_trap_unallocated_columns_being_dealloced,@function
        .size           $__internal_2_$__cuda_sm10x_tcgen05_guardrail_trap_unallocated_columns_being_dealloced,(.L_x_161 - $__internal_2_$__cuda_sm10x_tcgen05_guardrail_trap_unallocated_columns_being_dealloced)
$__internal_2_$__cuda_sm10x_tcgen05_guardrail_trap_unallocated_columns_being_dealloced:
[----:B------:R-:W-:Y:S05]  /*9280*/  BPT.TRAP 0x1 ;  /* 0x000000040000795c */ /* 0x000fea0000300000 */
[----:B------:R-:W-:-:S04]  /*9290*/  HFMA2 R3, -RZ, RZ, 0, 0 ;  /* 0x00000000ff037431 */ /* 0x000fc800000001ff */
[----:B------:R-:W-:Y:S05]  /*92a0*/  RET.REL.NODEC R2 `(_ZN7cutlass13device_kernelINS_4gemm6kernel13GemmUniversalIN4cute5tupleIJiiiiEEENS1_10collective13CollectiveMmaINS1_35MainloopSm100TmaUmmaWarpSpecializedILi3ELi2ELi4ENS5_IJNS4_1CILi2EEENSA_ILi1EEESC_EEEEENS5_IJNSA_ILi256EEENSA_ILi128EEENSA_ILi32EEEEEENS_12float_e5m2_tENS5_IJlSC_lEEESJ_SK_NS4_8TiledMMAINS4_8MMA_AtomIJNS4_10MMA_TraitsINS4_25SM100_MMA_F8F6F4_2x1SM_SSEJSJ_SJ_fSF_SG_NS4_17integral_constantINS4_4UMMA5MajorELSR_0EEESS_NSP_INSQ_7ScaleInELST_0EEESU_EEEEEENS4_6LayoutINS5_IJSC_SC_SC_EEENS5_IJNSA_ILi0EEESZ_SZ_EEEEENS5_IJNS4_10UnderscoreES12_S12_EEEEENS4_18SM100_TMA_2SM_LOADENS4_14ComposedLayoutINS4_7SwizzleILi1ELi4ELi3EEENS4_18smem_ptr_flag_bitsILi8EEENSX_INS5_IJNSA_ILi8EEESH_EEENS5_IJSH_SC_EEEEEEEvNS4_8identityES15_S1F_vS1G_EENS_8epilogue10collective18CollectiveEpilogueINS1I_23Sm100TmaWarpSpecializedILi2ELi2ELi64ELb0ELb0EEEJNS5_IJSG_SG_SH_EEENS5_IJNSX_ISG_SC_EENSX_INSA_ILi64EEESC_EEEEESJ_SK_SJ_SK_NS1I_6fusion15FusionCallbacksIS1M_NS1S_17LinearCombinationISJ_fSJ_fLNS_15FloatRoundStyleE2EEES1N_S1R_JEEENS4_5SM1004TMEM4LOAD26SM100_TMEM_LOAD_32dp32b64xENS4_13SM90_TMA_LOADENS16_INS17_ILi2ELi4ELi3EEES1A_NSX_INS5_IJS1B_S1P_EEENS5_IJS1P_SC_EEEEEEENS4_39AutoVectorizingCopyWithAssumedAlignmentILi128EEENS4_14SM90_TMA_STOREES27_S29_S29_EEEvvEEEEvNT_6ParamsE) ;  /* 0xffffff6c02547950 */ /* 0x000fea0003c3ffff */
.L_x_160:
[----:B------:R-:W-:-:S00]  /*92b0*/  BRA `(.L_x_160) ;  /* 0xfffffffc00fc7947 */ /* 0x000fc0000383ffff */
[----:B------:R-:W-:-:S00]  /*92c0*/  NOP ;  /* 0x0000000000007918 */ /* 0x000fc00000000000 */
        /* <DEDUP_REMOVED lines=11> */
.L_x_161:


//--------------------- .nv.global.init           --------------------------
	.section	.nv.global.init,"aw",@progbits
.nv.global.init:
	.type		$str$27,@object
	.size		$str$27,($str$28 - $str$27)
$str$27:
        /*0000*/ 	.byte	0x28, 0x61, 0x64, 0x64, 0x72, 0x65, 0x73, 0x73, 0x20, 0x26, 0x20, 0x6d, 0x61, 0x73, 0x6b, 0x29
        /*0010*/ 	.byte	0x20, 0x3d, 0x3d, 0x20, 0x30, 0x00
	.type		$str$28,@object
	.size		$str$28,($str$26 - $str$28)
$str$28:
        /*0016*/ 	.byte	0x2f, 0x74, 0x6d, 0x70, 0x2f, 0x63, 0x75, 0x74, 0x6c, 0x61, 0x73, 0x73, 0x5f, 0x73, 0x77, 0x65
        /*0026*/ 	.byte	0x65, 0x70, 0x5f, 0x73, 0x72, 0x63, 0x2f, 0x69, 0x6e, 0x63, 0x6c, 0x75, 0x64, 0x65, 0x2f, 0x63
        /*0036*/ 	.byte	0x75, 0x74, 0x65, 0x2f, 0x70, 0x6f, 0x69, 0x6e, 0x74, 0x65, 0x72, 0x5f, 0x66, 0x6c, 0x61, 0x67
        /*0046*/ 	.byte	0x67, 0x65, 0x64, 0x2e, 0x68, 0x70, 0x70, 0x00
	.type		$str$26,@object
	.size		$str$26,($str$25 - $str$26)
$str$26:
        /*004e*/ 	.byte	0x2f, 0x74, 0x6d, 0x70, 0x2f, 0x63, 0x75, 0x74, 0x6c, 0x61, 0x73, 0x73, 0x5f, 0x73, 0x77, 0x65
        /*005e*/ 	.byte	0x65, 0x70, 0x5f, 0x73, 0x72, 0x63, 0x2f, 0x69, 0x6e, 0x63, 0x6c, 0x75, 0x64, 0x65, 0x2f, 0x63
        /*006e*/ 	.byte	0x75, 0x74, 0x65, 0x2f, 0x61, 0x74, 0x6f, 0x6d, 0x2f, 0x63, 0x6f, 0x70, 0x79, 0x5f, 0x74, 0x72
        /*007e*/ 	.byte	0x61, 0x69, 0x74, 0x73, 0x5f, 0x73, 0x6d, 0x31, 0x30, 0x30, 0x2e, 0x68, 0x70, 0x70, 0x00
	.type		$str$25,@object
	.size		$str$25,(__unnamed_1 - $str$25)
$str$25:
        /*008d*/ 	.byte	0x28, 0x28, 0x75, 0x69, 0x6e, 0x74, 0x33, 0x32, 0x5f, 0x74, 0x28, 0x74, 0x68, 0x72, 0x65, 0x61
        /*009d*/ 	.byte	0x64, 0x49, 0x64, 0x78, 0x2e, 0x78, 0x29, 0x20, 0x2f, 0x20, 0x33, 0x32, 0x29, 0x20, 0x25, 0x20
        /*00ad*/ 	.byte	0x34, 0x29, 0x20, 0x3d, 0x3d, 0x20, 0x28, 0x28, 0x28, 0x74, 0x6d, 0x65, 0x6d, 0x5f, 0x61, 0x64
        /*00bd*/ 	.byte	0x64, 0x72, 0x20, 0x3e, 0x3e, 0x20, 0x31, 0x36, 0x29, 0x20, 0x2f, 0x20, 0x33, 0x32, 0x29, 0x20
        /*00cd*/ 	.byte	0x25, 0x20, 0x34, 0x29, 0x00
	.type		__unnamed_1,@object
	.size		__unnamed_1,(__unnamed_2 - __unnamed_1)
__unnamed_1:
        /*00d2*/ 	.byte	0x61, 0x75, 0x74, 0x6f, 0x20, 0x63, 0x75, 0x74, 0x65, 0x3a, 0x3a, 0x61, 0x73, 0x5f, 0x70, 0x6f
        /* <DEDUP_REMOVED lines=24> */
        /*0262*/ 	.byte	0x43, 0x3c, 0x38, 0x31, 0x39, 0x32, 0x3e, 0x3e, 0x3e, 0x3e, 0x5d, 0x00
	.type		__unnamed_2,@object
	.size		__unnamed_2,(.L_2 - __unnamed_2)
__unnamed_2:
        /* <DEDUP_REMOVED lines=42> */
        /*050e*/ 	.byte	0x3e, 0x3e, 0x3e, 0x3e, 0x5d, 0x00
.L_2:


//--------------------- .nv.shared._ZN7cutlass13device_kernelINS_4gemm6kernel13GemmUniversalIN4cute5tupleIJiiiiEEENS1_10collective13CollectiveMmaINS1_35MainloopSm100TmaUmmaWarpSpecializedILi3ELi2ELi4ENS5_IJNS4_1CILi2EEENSA_ILi1EEESC_EEEEENS5_IJNSA_ILi256EEENSA_ILi128EEENSA_ILi32EEEEEENS_12float_e5m2_tENS5_IJlSC_lEEESJ_SK_NS4_8TiledMMAINS4_8MMA_AtomIJNS4_10MMA_TraitsINS4_25SM100_MMA_F8F6F4_2x1SM_SSEJSJ_SJ_fSF_SG_NS4_17integral_constantINS4_4UMMA5MajorELSR_0EEESS_NSP_INSQ_7ScaleInELST_0EEESU_EEEEEENS4_6LayoutINS5_IJSC_SC_SC_EEENS5_IJNSA_ILi0EEESZ_SZ_EEEEENS5_IJNS4_10UnderscoreES12_S12_EEEEENS4_18SM100_TMA_2SM_LOADENS4_14ComposedLayoutINS4_7SwizzleILi1ELi4ELi3EEENS4_18smem_ptr_flag_bitsILi8EEENSX_INS5_IJNSA_ILi8EEESH_EEENS5_IJSH_SC_EEEEEEEvNS4_8identityES15_S1F_vS1G_EENS_8epilogue10collective18CollectiveEpilogueINS1I_23Sm100TmaWarpSpecializedILi2ELi2ELi64ELb0ELb0EEEJNS5_IJSG_SG_SH_EEENS5_IJNSX_ISG_SC_EENSX_INSA_ILi64EEESC_EEEEESJ_SK_SJ_SK_NS1I_6fusion15FusionCallbacksIS1M_NS1S_17LinearCombinationISJ_fSJ_fLNS_15FloatRoundStyleE2EEES1N_S1R_JEEENS4_5SM1004TMEM4LOAD26SM100_TMEM_LOAD_32dp32b64xENS4_13SM90_TMA_LOADENS16_INS17_ILi2ELi4ELi3EEES1A_NSX_INS5_IJS1B_S1P_EEENS5_IJS1P_SC_EEEEEEENS4_39AutoVectorizingCopyWithAssumedAlignmentILi128EEENS4_14SM90_TMA_STOREES27_S29_S29_EEEvvEEEEvNT_6ParamsE --------------------------
	.section	.nv.shared._ZN7cutlass13device_kernelINS_4gemm6kernel13GemmUniversalIN4cute5tupleIJiiiiEEENS1_10collective13CollectiveMmaINS1_35MainloopSm100TmaUmmaWarpSpecializedILi3ELi2ELi4ENS5_IJNS4_1CILi2EEENSA_ILi1EEESC_EEEEENS5_IJNSA_ILi256EEENSA_ILi128EEENSA_ILi32EEEEEENS_12float_e5m2_tENS5_IJlSC_lEEESJ_SK_NS4_8TiledMMAINS4_8MMA_AtomIJNS4_10MMA_TraitsINS4_25SM100_MMA_F8F6F4_2x1SM_SSEJSJ_SJ_fSF_SG_NS4_17integral_constantINS4_4UMMA5MajorELSR_0EEESS_NSP_INSQ_7ScaleInELST_0EEESU_EEEEEENS4_6LayoutINS5_IJSC_SC_SC_EEENS5_IJNSA_ILi0EEESZ_SZ_EEEEENS5_IJNS4_10UnderscoreES12_S12_EEEEENS4_18SM100_TMA_2SM_LOADENS4_14ComposedLayoutINS4_7SwizzleILi1ELi4ELi3EEENS4_18smem_ptr_flag_bitsILi8EEENSX_INS5_IJNSA_ILi8EEESH_EEENS5_IJSH_SC_EEEEEEEvNS4_8identityES15_S1F_vS1G_EENS_8epilogue10collective18CollectiveEpilogueINS1I_23Sm100TmaWarpSpecializedILi2ELi2ELi64ELb0ELb0EEEJNS5_IJSG_SG_SH_EEENS5_IJNSX_ISG_SC_EENSX_INSA_ILi64EEESC_EEEEESJ_SK_SJ_SK_NS1I_6fusion15FusionCallbacksIS1M_NS1S_17LinearCombinationISJ_fSJ_fLNS_15FloatRoundStyleE2EEES1N_S1R_JEEENS4_5SM1004TMEM4LOAD26SM100_TMEM_LOAD_32dp32b64xENS4_13SM90_TMA_LOADENS16_INS17_ILi2ELi4ELi3EEES1A_NSX_INS5_IJS1B_S1P_EEENS5_IJS1P_SC_EEEEEEENS4_39AutoVectorizingCopyWithAssumedAlignmentILi128EEENS4_14SM90_TMA_STOREES27_S29_S29_EEEvvEEEEvNT_6ParamsE,"aw",@nobits
	.sectionflags	@""
	.align	16
	.zero		1024


//--------------------- .nv.shared.reserved.0     --------------------------
	.section	.nv.shared.reserved.0,"aw",@nobits
	.weak		__nv_reservedSMEM_offset_0_alias
	.size		__nv_reservedSMEM_offset_0_alias, 0, 64
	.other		__nv_reservedSMEM_offset_0_alias,@"STO_CUDA_RESERVED_SHARED STV_DEFAULT"
__nv_reservedSMEM_offset_0_alias:
	.zero		0
.nv.shared.reserved.0:
	.zero		64
	.weak		__nv_reservedSMEM_tcgen05_partition
	.type		__nv_reservedSMEM_tcgen05_partition,@object
	.size		__nv_reservedSMEM_tcgen05_partition,(.L_0 - __nv_reservedSMEM_tcgen05_partition)
__nv_reservedSMEM_tcgen05_partition:
	.zero		32
.L_0:


//--------------------- .nv.global                --------------------------
	.section	.nv.global,"aw",@nobits
.nv.global:
	.type		_ZN39_INTERNAL_d1b7d5b5_4_k_cu_dac3cb45_94824cute1_E,@object
	.size		_ZN39_INTERNAL_d1b7d5b5_4_k_cu_dac3cb45_94824cute1_E,(_ZN39_INTERNAL_d1b7d5b5_4_k_cu_dac3cb45_94824cuda3std3__45__cpo6cbeginE - _ZN39_INTERNAL_d1b7d5b5_4_k_cu_dac3cb45_94824cute1_E)
_ZN39_INTERNAL_d1b7d5b5_4_k_cu_dac3cb45_94824cute1_E:
	.zero		1
	.type		_ZN39_INTERNAL_d1b7d5b5_4_k_cu_dac3cb45_94824cuda3std3__45__cpo6cbeginE,@object
	.size		_ZN39_INTERNAL_d1b7d5b5_4_k_cu_dac3cb45_94824cuda3std3__45__cpo6cbeginE,(_ZN39_INTERNAL_d1b7d5b5_4_k_cu_dac3cb45_94824cuda3std3__48in_placeE - _ZN39_INTERNAL_d1b7d5b5_4_k_cu_dac3cb45_94824cuda3std3__45__cpo6cbeginE)
_ZN39_INTERNAL_d1b7d5b5_4_k_cu_dac3cb45_94824cuda3std3__45__cpo6cbeginE:
	.zero		1
	.type		_ZN39_INTERNAL_d1b7d5b5_4_k_cu_dac3cb45_94824cuda3std3__48in_placeE,@object
	.size		_ZN39_INTERNAL_d1b7d5b5_4_k_cu_dac3cb45_94824cuda3std3__48in_placeE,(_ZN39_INTERNAL_d1b7d5b5_4_k_cu_dac3cb45_94824cuda3std6ranges3__45__cpo9iter_moveE - _ZN39_INTERNAL_d1b7d5b5_4_k_cu_dac3cb45_94824cuda3std3__48in_placeE)
_ZN39_INTERNAL_d1b7d5b5_4_k_cu_dac3cb45_94824cuda3std3__48in_placeE:
	.zero		1
	.type		_ZN39_INTERNAL_d1b7d5b5_4_k_cu_dac3cb45_94824cuda3std6ranges3__45__cpo9iter_moveE,@object
	.size		_ZN39_INTERNAL_d1b7d5b5_4_k_cu_dac3cb45_94824cuda3std6ranges3__45__cpo9iter_moveE,(_ZN39_INTERNAL_d1b7d5b5_4_k_cu_dac3cb45_94824cuda3std3__45__cpo5beginE - _ZN39_INTERNAL_d1b7d5b5_4_k_cu_dac3cb45_94824cuda3std6ranges3__45__cpo9iter_moveE)
_ZN39_INTERNAL_d1b7d5b5_4_k_cu_dac3cb45_94824cuda3std6ranges3__45__cpo9iter_moveE:
	.zero		1
	.type		_ZN39_INTERNAL_d1b7d5b5_4_k_cu_dac3cb45_94824cuda3std3__45__cpo5beginE,@object
	.size		_ZN39_INTERNAL_d1b7d5b5_4_k_cu_dac3cb45_94824cuda3std3__45__cpo5beginE,(_ZN39_INTERNAL_d1b7d5b5_4_k_cu_dac3cb45_94824cuda3std3__441_GLOBAL__N__d1b7d5b5_4_k_cu_dac3cb45_94826ignoreE - _ZN39_INTERNAL_d1b7d5b5_4_k_cu_dac3cb45_94824cuda3std3__45__cpo5beginE)
_ZN39_INTERNAL_d1b7d5b5_4_k_cu_dac3cb45_94824cuda3std3__45__cpo5beginE:
	.zero		1
	.type		_ZN39_INTERNAL_d1b7d5b5_4_k_cu_dac3cb45_94824cuda3std3__441_GLOBAL__N__d1b7d5b5_4_k_cu_dac3cb45_94826ignoreE,@object
	.size		_ZN39_INTERNAL_d1b7d5b5_4_k_cu_dac3cb45_94824cuda3std3__441_GLOBAL__N__d1b7d5b5_4_k_cu_dac3cb45_94826ignoreE,(_ZN39_INTERNAL_d1b7d5b5_4_k_cu_dac3cb45_94824cute7productE - _ZN39_INTERNAL_d1b7d5b5_4_k_cu_dac3cb45_94824cuda3std3__441_GLOBAL__N__d1b7d5b5_4_k_cu_dac3cb45_94826ignoreE)
_ZN39_INTERNAL_d1b7d5b5_4_k_cu_dac3cb45_94824cuda3std3__441_GLOBAL__N__d1b7d5b5_4_k_cu_dac3cb45_94826ignoreE:
	.zero		1
	.type		_ZN39_INTERNAL_d1b7d5b5_4_k_cu_dac3cb45_94824cute7productE,@object
	.size		_ZN39_INTERNAL_d1b7d5b5_4_k_cu_dac3cb45_94824cute7productE,(_ZN39_INTERNAL_d1b7d5b5_4_k_cu_dac3cb45_94824cuda3std3__45__cpo3endE - _ZN39_INTERNAL_d1b7d5b5_4_k_cu_dac3cb45_94824cute7productE)
_ZN39_INTERNAL_d1b7d5b5_4_k_cu_dac3cb45_94824cute7productE:
	.zero		1
	.type		_ZN39_INTERNAL_d1b7d5b5_4_k_cu_dac3cb45_94824cuda3std3__45__cpo3endE,@object
	.size		_ZN39_INTERNAL_d1b7d5b5_4_k_cu_dac3cb45_94824cuda3std3__45__cpo3endE,(_ZN39_INTERNAL_d1b7d5b5_4_k_cu_dac3cb45_94824cuda3std3__419piecewise_constructE - _ZN39_INTERNAL_d1b7d5b5_4_k_cu_dac3cb45_94824cuda3std3__45__cpo3endE)
_ZN39_INTERNAL_d1b7d5b5_4_k_cu_dac3cb45_94824cuda3std3__45__cpo3endE:
	.zero		1
	.type		_ZN39_INTERNAL_d1b7d5b5_4_k_cu_dac3cb45_94824cuda3std3__419piecewise_constructE,@object
	.size		_ZN39_INTERNAL_d1b7d5b5_4_k_cu_dac3cb45_94824cuda3std3__419piecewise_constructE,(_ZN39_INTERNAL_d1b7d5b5_4_k_cu_dac3cb45_94824cuda3std3__45__cpo4cendE - _ZN39_INTERNAL_d1b7d5b5_4_k_cu_dac3cb45_94824cuda3std3__419piecewise_constructE)
_ZN39_INTERNAL_d1b7d5b5_4_k_cu_dac3cb45_94824cuda3std3__419piecewise_constructE:
	.zero		1
	.type		_ZN39_INTERNAL_d1b7d5b5_4_k_cu_dac3cb45_94824cuda3std3__45__cpo4cendE,@object
	.size		_ZN39_INTERNAL_d1b7d5b5_4_k_cu_dac3cb45_94824cuda3std3__45__cpo4cendE,(_ZN39_INTERNAL_d1b7d5b5_4_k_cu_dac3cb45_94824cuda3std6ranges3__45__cpo4swapE - _ZN39_INTERNAL_d1b7d5b5_4_k_cu_dac3cb45_94824cuda3std3__45__cpo4cendE)
_ZN39_INTERNAL_d1b7d5b5_4_k_cu_dac3cb45_94824cuda3std3__45__cpo4cendE:
	.zero		1
	.type		_ZN39_INTERNAL_d1b7d5b5_4_k_cu_dac3cb45_94824cuda3std6ranges3__45__cpo4swapE,@object
	.size		_ZN39_INTERNAL_d1b7d5b5_4_k_cu_dac3cb45_94824cuda3std6ranges3__45__cpo4swapE,(.L_10 - _ZN39_INTERNAL_d1b7d5b5_4_k_cu_dac3cb45_94824cuda3std6ranges3__45__cpo4swapE)
_ZN39_INTERNAL_d1b7d5b5_4_k_cu_dac3cb45_94824cuda3std6ranges3__45__cpo4swapE:
	.zero		1
.L_10:


//--------------------- .nv.constant0._ZN7cutlass13device_kernelINS_4gemm6kernel13GemmUniversalIN4cute5tupleIJiiiiEEENS1_10collective13CollectiveMmaINS1_35MainloopSm100TmaUmmaWarpSpecializedILi3ELi2ELi4ENS5_IJNS4_1CILi2EEENSA_ILi1EEESC_EEEEENS5_IJNSA_ILi256EEENSA_ILi128EEENSA_ILi32EEEEEENS_12float_e5m2_tENS5_IJlSC_lEEESJ_SK_NS4_8TiledMMAINS4_8MMA_AtomIJNS4_10MMA_TraitsINS4_25SM100_MMA_F8F6F4_2x1SM_SSEJSJ_SJ_fSF_SG_NS4_17integral_constantINS4_4UMMA5MajorELSR_0EEESS_NSP_INSQ_7ScaleInELST_0EEESU_EEEEEENS4_6LayoutINS5_IJSC_SC_SC_EEENS5_IJNSA_ILi0EEESZ_SZ_EEEEENS5_IJNS4_10UnderscoreES12_S12_EEEEENS4_18SM100_TMA_2SM_LOADENS4_14ComposedLayoutINS4_7SwizzleILi1ELi4ELi3EEENS4_18smem_ptr_flag_bitsILi8EEENSX_INS5_IJNSA_ILi8EEESH_EEENS5_IJSH_SC_EEEEEEEvNS4_8identityES15_S1F_vS1G_EENS_8epilogue10collective18CollectiveEpilogueINS1I_23Sm100TmaWarpSpecializedILi2ELi2ELi64ELb0ELb0EEEJNS5_IJSG_SG_SH_EEENS5_IJNSX_ISG_SC_EENSX_INSA_ILi64EEESC_EEEEESJ_SK_SJ_SK_NS1I_6fusion15FusionCallbacksIS1M_NS1S_17LinearCombinationISJ_fSJ_fLNS_15FloatRoundStyleE2EEES1N_S1R_JEEENS4_5SM1004TMEM4LOAD26SM100_TMEM_LOAD_32dp32b64xENS4_13SM90_TMA_LOADENS16_INS17_ILi2ELi4ELi3EEES1A_NSX_INS5_IJS1B_S1P_EEENS5_IJS1P_SC_EEEEEEENS4_39AutoVectorizingCopyWithAssumedAlignmentILi128EEENS4_14SM90_TMA_STOREES27_S29_S29_EEEvvEEEEvNT_6ParamsE --------------------------
	.section	.nv.constant0._ZN7cutlass13device_kernelINS_4gemm6kernel13GemmUniversalIN4cute5tupleIJiiiiEEENS1_10collective13CollectiveMmaINS1_35MainloopSm100TmaUmmaWarpSpecializedILi3ELi2ELi4ENS5_IJNS4_1CILi2EEENSA_ILi1EEESC_EEEEENS5_IJNSA_ILi256EEENSA_ILi128EEENSA_ILi32EEEEEENS_12float_e5m2_tENS5_IJlSC_lEEESJ_SK_NS4_8TiledMMAINS4_8MMA_AtomIJNS4_10MMA_TraitsINS4_25SM100_MMA_F8F6F4_2x1SM_SSEJSJ_SJ_fSF_SG_NS4_17integral_constantINS4_4UMMA5MajorELSR_0EEESS_NSP_INSQ_7ScaleInELST_0EEESU_EEEEEENS4_6LayoutINS5_IJSC_SC_SC_EEENS5_IJNSA_ILi0EEESZ_SZ_EEEEENS5_IJNS4_10UnderscoreES12_S12_EEEEENS4_18SM100_TMA_2SM_LOADENS4_14ComposedLayoutINS4_7SwizzleILi1ELi4ELi3EEENS4_18smem_ptr_flag_bitsILi8EEENSX_INS5_IJNSA_ILi8EEESH_EEENS5_IJSH_SC_EEEEEEEvNS4_8identityES15_S1F_vS1G_EENS_8epilogue10collective18CollectiveEpilogueINS1I_23Sm100TmaWarpSpecializedILi2ELi2ELi64ELb0ELb0EEEJNS5_IJSG_SG_SH_EEENS5_IJNSX_ISG_SC_EENSX_INSA_ILi64EEESC_EEEEESJ_SK_SJ_SK_NS1I_6fusion15FusionCallbacksIS1M_NS1S_17LinearCombinationISJ_fSJ_fLNS_15FloatRoundStyleE2EEES1N_S1R_JEEENS4_5SM1004TMEM4LOAD26SM100_TMEM_LOAD_32dp32b64xENS4_13SM90_TMA_LOADENS16_INS17_ILi2ELi4ELi3EEES1A_NSX_INS5_IJS1B_S1P_EEENS5_IJS1P_SC_EEEEEEENS4_39AutoVectorizingCopyWithAssumedAlignmentILi128EEENS4_14SM90_TMA_STOREES27_S29_S29_EEEvvEEEEvNT_6ParamsE,"a",@progbits
	.sectionflags	@""
	.align	4
.nv.constant0._ZN7cutlass13device_kernelINS_4gemm6kernel13GemmUniversalIN4cute5tupleIJiiiiEEENS1_10collective13CollectiveMmaINS1_35MainloopSm100TmaUmmaWarpSpecializedILi3ELi2ELi4ENS5_IJNS4_1CILi2EEENSA_ILi1EEESC_EEEEENS5_IJNSA_ILi256EEENSA_ILi128EEENSA_ILi32EEEEEENS_12float_e5m2_tENS5_IJlSC_lEEESJ_SK_NS4_8TiledMMAINS4_8MMA_AtomIJNS4_10MMA_TraitsINS4_25SM100_MMA_F8F6F4_2x1SM_SSEJSJ_SJ_fSF_SG_NS4_17integral_constantINS4_4UMMA5MajorELSR_0EEESS_NSP_INSQ_7ScaleInELST_0EEESU_EEEEEENS4_6LayoutINS5_IJSC_SC_SC_EEENS5_IJNSA_ILi0EEESZ_SZ_EEEEENS5_IJNS4_10UnderscoreES12_S12_EEEEENS4_18SM100_TMA_2SM_LOADENS4_14ComposedLayoutINS4_7SwizzleILi1ELi4ELi3EEENS4_18smem_ptr_flag_bitsILi8EEENSX_INS5_IJNSA_ILi8EEESH_EEENS5_IJSH_SC_EEEEEEEvNS4_8identityES15_S1F_vS1G_EENS_8epilogue10collective18CollectiveEpilogueINS1I_23Sm100TmaWarpSpecializedILi2ELi2ELi64ELb0ELb0EEEJNS5_IJSG_SG_SH_EEENS5_IJNSX_ISG_SC_EENSX_INSA_ILi64EEESC_EEEEESJ_SK_SJ_SK_NS1I_6fusion15FusionCallbacksIS1M_NS1S_17LinearCombinationISJ_fSJ_fLNS_15FloatRoundStyleE2EEES1N_S1R_JEEENS4_5SM1004TMEM4LOAD26SM100_TMEM_LOAD_32dp32b64xENS4_13SM90_TMA_LOADENS16_INS17_ILi2ELi4ELi3EEES1A_NSX_INS5_IJS1B_S1P_EEENS5_IJS1P_SC_EEEEEEENS4_39AutoVectorizingCopyWithAssumedAlignmentILi128EEENS4_14SM90_TMA_STOREES27_S29_S29_EEEvvEEEEvNT_6ParamsE:
	.zero		2944


//--------------------- SYMBOLS --------------------------

	.type		.nv.reservedSmem.offset0,@object
	.size		.nv.reservedSmem.offset0,0x4
	.type		.nv.reservedSmem.cap,@object
	.size		.nv.reservedSmem.cap,0x4
	.type		__assertfail,@function
